	.target	sm_90a

	.elftype	@"ET_EXEC"


//--------------------- .note.nv.tkinfo           --------------------------
	.section	.note.nv.tkinfo,"",@"SHT_NOTE"
	.sectionflags	@"SHF_NOTE_NV_TKINFO"
	.tkinfo
        /*0018*/ 	.word	0x00000002
        /*0030*/ 	.string	""
        /*0030*/ 	.string	"ptxas"
        /*0030*/ 	.string	"Cuda compilation tools, release 13.0, V13.0.88"
        /*0030*/ 	.string	"Build cuda_13.0.r13.0/compiler.36424714_0"
        /*0030*/ 	.string	"-v  -suppress-debug-info  -lineinfo  -arch sm_90a "



//--------------------- .note.nv.cuinfo           --------------------------
	.section	.note.nv.cuinfo,"",@"SHT_NOTE"
	.sectionflags	@"SHF_NOTE_NV_CUINFO"
        /*0018*/ 	.short	0x0002
        /*001a*/ 	.short	0x005a
        /*001c*/ 	.short	0x0082
	.zero		2


//--------------------- .nv.info                  --------------------------
	.section	.nv.info,"",@"SHT_CUDA_INFO"
	.align	4


	//----- nvinfo : EIATTR_REGCOUNT
	.align		4
        /*0000*/ 	.byte	0x04, 0x2f
        /*0002*/ 	.short	(.L_1 - .L_0)
	.align		4
.L_0:
        /*0004*/ 	.word	index@(matmul_kernel)
        /*0008*/ 	.word	0x00000080


	//----- nvinfo : EIATTR_FRAME_SIZE
	.align		4
.L_1:
        /*000c*/ 	.byte	0x04, 0x11
        /*000e*/ 	.short	(.L_3 - .L_2)
	.align		4
.L_2:
        /*0010*/ 	.word	index@(matmul_kernel)
        /*0014*/ 	.word	0x00000850


	//----- nvinfo : EIATTR_MIN_STACK_SIZE
	.align		4
.L_3:
        /*0018*/ 	.byte	0x04, 0x12
        /*001a*/ 	.short	(.L_5 - .L_4)
	.align		4
.L_4:
        /*001c*/ 	.word	index@(matmul_kernel)
        /*0020*/ 	.word	0x00000850
.L_5:


//--------------------- .nv.compat                --------------------------
	.section	.nv.compat,"",@"SHT_CUDA_COMPAT_INFO"
	.align	4
        /*0000*/ 	.byte	0x02, 0x09, 0x01, 0x00, 0x02, 0x02, 0x04, 0x00, 0x02, 0x05, 0x05, 0x00, 0x03, 0x07, 0x01, 0x01
        /*0010*/ 	.byte	0x02, 0x03, 0x00, 0x00, 0x02, 0x06, 0x01, 0x00, 0x04, 0x0b, 0x08, 0x00, 0x00, 0x00, 0x00, 0x00
        /*0020*/ 	.byte	0x00, 0x00, 0x00, 0x00


//--------------------- .nv.info.matmul_kernel    --------------------------
	.section	.nv.info.matmul_kernel,"",@"SHT_CUDA_INFO"
	.sectionflags	@""
	.align	4


	//----- nvinfo : EIATTR_CUDA_API_VERSION
	.align		4
        /*0000*/ 	.byte	0x04, 0x37
        /*0002*/ 	.short	(.L_7 - .L_6)
.L_6:
        /*0004*/ 	.word	0x00000082


	//----- nvinfo : EIATTR_KPARAM_INFO
	.align		4
.L_7:
        /*0008*/ 	.byte	0x04, 0x17
        /*000a*/ 	.short	(.L_9 - .L_8)
.L_8:
        /*000c*/ 	.word	0x00000000
        /*0010*/ 	.short	0x000d
        /*0012*/ 	.short	0x0048
        /*0014*/ 	.byte	0x00, 0xf4, 0x21, 0x00


	//----- nvinfo : EIATTR_KPARAM_INFO
	.align		4
.L_9:
        /*0018*/ 	.byte	0x04, 0x17
        /*001a*/ 	.short	(.L_11 - .L_10)
.L_10:
        /*001c*/ 	.word	0x00000000
        /*0020*/ 	.short	0x000c
        /*0022*/ 	.short	0x0040
        /*0024*/ 	.byte	0x00, 0xf4, 0x21, 0x00


	//----- nvinfo : EIATTR_KPARAM_INFO
	.align		4
.L_11:
        /*0028*/ 	.byte	0x04, 0x17
        /*002a*/ 	.short	(.L_13 - .L_12)
.L_12:
        /*002c*/ 	.word	0x00000000
        /*0030*/ 	.short	0x000b
        /*0032*/ 	.short	0x0038
        /*0034*/ 	.byte	0x00, 0xf0, 0x11, 0x00


	//----- nvinfo : EIATTR_KPARAM_INFO
	.align		4
.L_13:
        /*0038*/ 	.byte	0x04, 0x17
        /*003a*/ 	.short	(.L_15 - .L_14)
.L_14:
        /*003c*/ 	.word	0x00000000
        /*0040*/ 	.short	0x000a
        /*0042*/ 	.short	0x0034
        /*0044*/ 	.byte	0x00, 0xf0, 0x11, 0x00


	//----- nvinfo : EIATTR_KPARAM_INFO
	.align		4
.L_15:
        /*0048*/ 	.byte	0x04, 0x17
        /*004a*/ 	.short	(.L_17 - .L_16)
.L_16:
        /*004c*/ 	.word	0x00000000
        /*0050*/ 	.short	0x0009
        /*0052*/ 	.short	0x0030
        /*0054*/ 	.byte	0x00, 0xf0, 0x11, 0x00


	//----- nvinfo : EIATTR_KPARAM_INFO
	.align		4
.L_17:
        /*0058*/ 	.byte	0x04, 0x17
        /*005a*/ 	.short	(.L_19 - .L_18)
.L_18:
        /*005c*/ 	.word	0x00000000
        /*0060*/ 	.short	0x0008
        /*0062*/ 	.short	0x002c
        /*0064*/ 	.byte	0x00, 0xf0, 0x11, 0x00


	//----- nvinfo : EIATTR_KPARAM_INFO
	.align		4
.L_19:
        /*0068*/ 	.byte	0x04, 0x17
        /*006a*/ 	.short	(.L_21 - .L_20)
.L_20:
        /*006c*/ 	.word	0x00000000
        /*0070*/ 	.short	0x0007
        /*0072*/ 	.short	0x0028
        /*0074*/ 	.byte	0x00, 0xf0, 0x11, 0x00


	//----- nvinfo : EIATTR_KPARAM_INFO
	.align		4
.L_21:
        /*0078*/ 	.byte	0x04, 0x17
        /*007a*/ 	.short	(.L_23 - .L_22)
.L_22:
        /*007c*/ 	.word	0x00000000
        /*0080*/ 	.short	0x0006
        /*0082*/ 	.short	0x0024
        /*0084*/ 	.byte	0x00, 0xf0, 0x11, 0x00


	//----- nvinfo : EIATTR_KPARAM_INFO
	.align		4
.L_23:
        /*0088*/ 	.byte	0x04, 0x17
        /*008a*/ 	.short	(.L_25 - .L_24)
.L_24:
        /*008c*/ 	.word	0x00000000
        /*0090*/ 	.short	0x0005
        /*0092*/ 	.short	0x0020
        /*0094*/ 	.byte	0x00, 0xf0, 0x11, 0x00


	//----- nvinfo : EIATTR_KPARAM_INFO
	.align		4
.L_25:
        /*0098*/ 	.byte	0x04, 0x17
        /*009a*/ 	.short	(.L_27 - .L_26)
.L_26:
        /*009c*/ 	.word	0x00000000
        /*00a0*/ 	.short	0x0004
        /*00a2*/ 	.short	0x001c
        /*00a4*/ 	.byte	0x00, 0xf0, 0x11, 0x00


	//----- nvinfo : EIATTR_KPARAM_INFO
	.align		4
.L_27:
        /*00a8*/ 	.byte	0x04, 0x17
        /*00aa*/ 	.short	(.L_29 - .L_28)
.L_28:
        /*00ac*/ 	.word	0x00000000
        /*00b0*/ 	.short	0x0003
        /*00b2*/ 	.short	0x0018
        /*00b4*/ 	.byte	0x00, 0xf0, 0x11, 0x00


	//----- nvinfo : EIATTR_KPARAM_INFO
	.align		4
.L_29:
        /*00b8*/ 	.byte	0x04, 0x17
        /*00ba*/ 	.short	(.L_31 - .L_30)
.L_30:
        /*00bc*/ 	.word	0x00000000
        /*00c0*/ 	.short	0x0002
        /*00c2*/ 	.short	0x0010
        /*00c4*/ 	.byte	0x00, 0xf4, 0x21, 0x00


	//----- nvinfo : EIATTR_KPARAM_INFO
	.align		4
.L_31:
        /*00c8*/ 	.byte	0x04, 0x17
        /*00ca*/ 	.short	(.L_33 - .L_32)
.L_32:
        /*00cc*/ 	.word	0x00000000
        /*00d0*/ 	.short	0x0001
        /*00d2*/ 	.short	0x0008
        /*00d4*/ 	.byte	0x00, 0xf4, 0x21, 0x00


	//----- nvinfo : EIATTR_KPARAM_INFO
	.align		4
.L_33:
        /*00d8*/ 	.byte	0x04, 0x17
        /*00da*/ 	.short	(.L_35 - .L_34)
.L_34:
        /*00dc*/ 	.word	0x00000000
        /*00e0*/ 	.short	0x0000
        /*00e2*/ 	.short	0x0000
        /*00e4*/ 	.byte	0x00, 0xf4, 0x21, 0x00


	//----- nvinfo : EIATTR_SPARSE_MMA_MASK
	.align		4
.L_35:
        /*00e8*/ 	.byte	0x03, 0x50
        /*00ea*/ 	.short	0x0000


	//----- nvinfo : EIATTR_MAXREG_COUNT
	.align		4
        /*00ec*/ 	.byte	0x03, 0x1b
        /*00ee*/ 	.short	0x0080


	//----- nvinfo : EIATTR_NUM_BARRIERS
	.align		4
        /*00f0*/ 	.byte	0x02, 0x4c
        /*00f2*/ 	.byte	0x01
	.zero		1


	//----- nvinfo : EIATTR_ANNOTATIONS
	.align		4
        /*00f4*/ 	.byte	0x04, 0x55
        /*00f6*/ 	.short	(.L_37 - .L_36)


	//   ....[0]....
.L_36:
        /*00f8*/ 	.word	0x00000001
        /*00fc*/ 	.byte	0x20, 0x05, 0x00, 0x00, 0x01, 0x00, 0x00, 0x00, 0x50, 0x05, 0x00, 0x00, 0x01, 0x00, 0x00, 0x00
        /* <DEDUP_REMOVED lines=852> */
        /*364c*/ 	.byte	0x10, 0x14, 0x01, 0x00, 0x01, 0x00, 0x00, 0x00, 0x40, 0x14, 0x01, 0x00


	//----- nvinfo : EIATTR_MERCURY_ISA_VERSION
	.align		4
.L_37:
        /*3658*/ 	.byte	0x03, 0x5f
        /*365a*/ 	.short	0x0101


	//----- nvinfo : EIATTR_EXIT_INSTR_OFFSETS
	.align		4
        /*365c*/ 	.byte	0x04, 0x1c
        /*365e*/ 	.short	(.L_39 - .L_38)


	//   ....[0]....
.L_38:
        /*3660*/ 	.word	0x00015c50


	//   ....[1]....
        /*3664*/ 	.word	0x00015c70


	//----- nvinfo : EIATTR_REQNTID
	.align		4
.L_39:
        /*3668*/ 	.byte	0x04, 0x10
        /*366a*/ 	.short	(.L_41 - .L_40)
.L_40:
        /*366c*/ 	.word	0x00000200
        /*3670*/ 	.word	0x00000001
        /*3674*/ 	.word	0x00000001


	//----- nvinfo : EIATTR_CBANK_PARAM_SIZE
	.align		4
.L_41:
        /*3678*/ 	.byte	0x03, 0x19
        /*367a*/ 	.short	0x0050


	//----- nvinfo : EIATTR_PARAM_CBANK
	.align		4
        /*367c*/ 	.byte	0x04, 0x0a
        /*367e*/ 	.short	(.L_43 - .L_42)
	.align		4
.L_42:
        /*3680*/ 	.word	index@(.nv.constant0.matmul_kernel)
        /*3684*/ 	.short	0x0210
        /*3686*/ 	.short	0x0050


	//----- nvinfo : EIATTR_SW_WAR
	.align		4
.L_43:
        /*3688*/ 	.byte	0x04, 0x36
        /*368a*/ 	.short	(.L_45 - .L_44)
.L_44:
        /*368c*/ 	.word	0x00000008
.L_45:


//--------------------- .nv.callgraph             --------------------------
	.section	.nv.callgraph,"",@"SHT_CUDA_CALLGRAPH"
	.align	4
	.sectionentsize	8
	.align		4
        /*0000*/ 	.word	0x00000000
	.align		4
        /*0004*/ 	.word	0xffffffff
	.align		4
        /*0008*/ 	.word	0x00000000
	.align		4
        /*000c*/ 	.word	0xfffffffe
	.align		4
        /*0010*/ 	.word	0x00000000
	.align		4
        /*0014*/ 	.word	0xfffffffd
	.align		4
        /*0018*/ 	.word	0x00000000
	.align		4
        /*001c*/ 	.word	0xfffffffc


//--------------------- .text.matmul_kernel       --------------------------
	.section	.text.matmul_kernel,"ax",@progbits
	.align	128
        .global         matmul_kernel
        .type           matmul_kernel,@function
        .size           matmul_kernel,(.L_x_4 - matmul_kernel)
        .other          matmul_kernel,@"STO_CUDA_ENTRY STV_DEFAULT"
matmul_kernel:
.text.matmul_kernel:
[----:B------:R-:W0:Y:S08]  /*0000*/  LDC R1, c[0x0][0x28] ;  /* 0x00000a00ff017b82 */ /* 0x000e300000000800 */
[----:B------:R-:W1:Y:S01]  /*0010*/  LDC.64 R20, c[0x0][0x228] ;  /* 0x00008a00ff147b82 */ /* 0x000e620000000a00 */
[----:B------:R-:W2:Y:S01]  /*0020*/  S2R R5, SR_CTAID.X ;  /* 0x0000000000057919 */ /* 0x000ea20000002500 */
[----:B0-----:R-:W-:Y:S01]  /*0030*/  VIADD R1, R1, 0xfffff7b0 ;  /* 0xfffff7b001017836 */ /* 0x001fe20000000000 */
[----:B------:R-:W-:Y:S01]  /*0040*/  UMOV UR12, 0x400 ;  /* 0x00000400000c7882 */ /* 0x000fe20000000000 */
[----:B------:R-:W-:Y:S01]  /*0050*/  ULDC.64 UR14, c[0x0][0x208] ;  /* 0x00008200000e7ab9 */ /* 0x000fe20000000a00 */
[----:B------:R-:W0:Y:S03]  /*0060*/  S2R R91, SR_TID.X ;  /* 0x00000000005b7919 */ /* 0x000e260000002100 */
[----:B------:R-:W3:Y:S01]  /*0070*/  S2UR UR4, SR_CgaCtaId ;  /* 0x00000000000479c3 */ /* 0x000ee20000008800 */
[----:B-1----:R-:W-:-:S05]  /*0080*/  VIADD R0, R21, 0x7f ;  /* 0x0000007f15007836 */ /* 0x002fca0000000000 */
[----:B------:R-:W-:Y:S01]  /*0090*/  SHF.R.S32.HI R3, RZ, 0x1f, R0 ;  /* 0x0000001fff037819 */ /* 0x000fe20000011400 */
[----:B---3--:R-:W-:-:S03]  /*00a0*/  ULEA UR12, UR4, UR12, 0x18 ;  /* 0x0000000c040c7291 */ /* 0x008fc6000f8ec03f */
[----:B------:R-:W-:Y:S02]  /*00b0*/  LEA.HI R3, R3, R0, RZ, 0x7 ;  /* 0x0000000003037211 */ /* 0x000fe400078f38ff */
[----:B--2---:R-:W-:Y:S02]  /*00c0*/  IABS R8, R5 ;  /* 0x0000000500087213 */ /* 0x004fe40000000000 */
[----:B------:R-:W-:-:S05]  /*00d0*/  SHF.R.S32.HI R3, RZ, 0x7, R3 ;  /* 0x00000007ff037819 */ /* 0x000fca0000011403 */
[----:B------:R-:W-:-:S05]  /*00e0*/  IMAD.SHL.U32 R4, R3, 0x8, RZ ;  /* 0x0000000803047824 */ /* 0x000fca00078e00ff */
[-C--:B------:R-:W-:Y:S02]  /*00f0*/  IABS R7, R4.reuse ;  /* 0x0000000400077213 */ /* 0x080fe40000000000 */
[----:B------:R-:W-:Y:S02]  /*0100*/  IABS R10, R4 ;  /* 0x00000004000a7213 */ /* 0x000fe40000000000 */
[----:B------:R-:W1:Y:S08]  /*0110*/  I2F.RP R0, R7 ;  /* 0x0000000700007306 */ /* 0x000e700000209400 */
[----:B-1----:R-:W1:Y:S02]  /*0120*/  MUFU.RCP R0, R0 ;  /* 0x0000000000007308 */ /* 0x002e640000001000 */
[----:B-1----:R-:W-:-:S02]  /*0130*/  VIADD R2, R0, 0xffffffe ;  /* 0x0ffffffe00027836 */ /* 0x002fc40000000000 */
[----:B------:R-:W-:-:S04]  /*0140*/  IMAD.MOV R0, RZ, RZ, -R10 ;  /* 0x000000ffff007224 */ /* 0x000fc800078e0a0a */
[----:B------:R1:W2:Y:S02]  /*0150*/  F2I.FTZ.U32.TRUNC.NTZ R3, R2 ;  /* 0x0000000200037305 */ /* 0x0002a4000021f000 */
[----:B-1----:R-:W-:Y:S02]  /*0160*/  IMAD.MOV.U32 R2, RZ, RZ, RZ ;  /* 0x000000ffff027224 */ /* 0x002fe400078e00ff */
[----:B--2---:R-:W-:-:S04]  /*0170*/  IMAD.MOV R6, RZ, RZ, -R3 ;  /* 0x000000ffff067224 */ /* 0x004fc800078e0a03 */
[----:B------:R-:W-:Y:S02]  /*0180*/  IMAD R9, R6, R7, RZ ;  /* 0x0000000706097224 */ /* 0x000fe400078e02ff */
[----:B------:R-:W-:Y:S02]  /*0190*/  IMAD.MOV.U32 R6, RZ, RZ, R8 ;  /* 0x000000ffff067224 */ /* 0x000fe400078e0008 */
[----:B------:R-:W-:-:S06]  /*01a0*/  IMAD.HI.U32 R3, R3, R9, R2 ;  /* 0x0000000903037227 */ /* 0x000fcc00078e0002 */
[----:B------:R-:W-:-:S04]  /*01b0*/  IMAD.HI.U32 R3, R3, R6, RZ ;  /* 0x0000000603037227 */ /* 0x000fc800078e00ff */
[----:B------:R-:W-:-:S05]  /*01c0*/  IMAD R0, R3, R0, R6 ;  /* 0x0000000003007224 */ /* 0x000fca00078e0206 */
[----:B------:R-:W-:-:S13]  /*01d0*/  ISETP.GT.U32.AND P1, PT, R7, R0, PT ;  /* 0x000000000700720c */ /* 0x000fda0003f24070 */
[----:B------:R-:W-:Y:S02]  /*01e0*/  @!P1 IMAD.IADD R0, R0, 0x1, -R7 ;  /* 0x0000000100009824 */ /* 0x000fe400078e0a07 */
[----:B------:R-:W-:Y:S01]  /*01f0*/  @!P1 VIADD R3, R3, 0x1 ;  /* 0x0000000103039836 */ /* 0x000fe20000000000 */
[----:B------:R-:W-:Y:S02]  /*0200*/  ISETP.NE.AND P1, PT, R4, RZ, PT ;  /* 0x000000ff0400720c */ /* 0x000fe40003f25270 */
[----:B------:R-:W-:Y:S02]  /*0210*/  ISETP.GE.U32.AND P0, PT, R0, R7, PT ;  /* 0x000000070000720c */ /* 0x000fe40003f06070 */
[----:B------:R-:W-:-:S04]  /*0220*/  LOP3.LUT R0, R5, R4, RZ, 0x3c, !PT ;  /* 0x0000000405007212 */ /* 0x000fc800078e3cff */
[----:B------:R-:W-:Y:S01]  /*0230*/  ISETP.GE.AND P2, PT, R0, RZ, PT ;  /* 0x000000ff0000720c */ /* 0x000fe20003f46270 */
[----:B------:R-:W-:-:S06]  /*0240*/  VIADD R0, R20, 0x1ff ;  /* 0x000001ff14007836 */ /* 0x000fcc0000000000 */
[----:B------:R-:W-:-:S04]  /*0250*/  @P0 VIADD R3, R3, 0x1 ;  /* 0x0000000103030836 */ /* 0x000fc80000000000 */
[----:B------:R-:W-:Y:S01]  /*0260*/  IMAD.MOV.U32 R2, RZ, RZ, R3 ;  /* 0x000000ffff027224 */ /* 0x000fe200078e0003 */
[----:B------:R-:W-:-:S03]  /*0270*/  SHF.R.S32.HI R3, RZ, 0x1f, R0 ;  /* 0x0000001fff037819 */ /* 0x000fc60000011400 */
[----:B------:R-:W-:Y:S01]  /*0280*/  @!P2 IMAD.MOV R2, RZ, RZ, -R2 ;  /* 0x000000ffff02a224 */ /* 0x000fe200078e0a02 */
[----:B------:R-:W-:Y:S02]  /*0290*/  @!P1 LOP3.LUT R2, RZ, R4, RZ, 0x33, !PT ;  /* 0x00000004ff029212 */ /* 0x000fe400078e33ff */
[----:B------:R-:W-:-:S03]  /*02a0*/  LEA.HI R3, R3, R0, RZ, 0x9 ;  /* 0x0000000003037211 */ /* 0x000fc600078f48ff */
[----:B------:R-:W-:Y:S02]  /*02b0*/  IMAD.SHL.U32 R6, R2, 0x8, RZ ;  /* 0x0000000802067824 */ /* 0x000fe400078e00ff */
[----:B------:R-:W-:-:S03]  /*02c0*/  IMAD.MOV R2, RZ, RZ, -R2 ;  /* 0x000000ffff027224 */ /* 0x000fc600078e0a02 */
[----:B------:R-:W-:Y:S01]  /*02d0*/  LEA.HI.SX32 R3, R3, -R6, 0x17 ;  /* 0x8000000603037211 */ /* 0x000fe200078fbaff */
[----:B------:R-:W-:-:S03]  /*02e0*/  IMAD R4, R4, R2, R5 ;  /* 0x0000000204047224 */ /* 0x000fc600078e0205 */
[----:B------:R-:W-:Y:S02]  /*02f0*/  VIMNMX R11, R3, 0x8, PT ;  /* 0x00000008030b7848 */ /* 0x000fe40003fe0100 */
[----:B------:R-:W-:Y:S02]  /*0300*/  IABS R9, R4 ;  /* 0x0000000400097213 */ /* 0x000fe40000000000 */
[----:B------:R-:W-:-:S04]  /*0310*/  IABS R7, R11 ;  /* 0x0000000b00077213 */ /* 0x000fc80000000000 */
[----:B------:R-:W1:Y:S08]  /*0320*/  I2F.RP R0, R7 ;  /* 0x0000000700007306 */ /* 0x000e700000209400 */
[----:B-1----:R-:W1:Y:S02]  /*0330*/  MUFU.RCP R0, R0 ;  /* 0x0000000000007308 */ /* 0x002e640000001000 */
[----:B-1----:R-:W-:-:S06]  /*0340*/  VIADD R3, R0, 0xffffffe ;  /* 0x0ffffffe00037836 */ /* 0x002fcc0000000000 */
[----:B------:R-:W1:Y:S02]  /*0350*/  F2I.FTZ.U32.TRUNC.NTZ R3, R3 ;  /* 0x0000000300037305 */ /* 0x000e64000021f000 */
[----:B-1----:R-:W-:-:S04]  /*0360*/  IMAD.MOV R8, RZ, RZ, -R3 ;  /* 0x000000ffff087224 */ /* 0x002fc800078e0a03 */
[----:B------:R-:W-:Y:S01]  /*0370*/  IMAD.MOV.U32 R2, RZ, RZ, R8 ;  /* 0x000000ffff027224 */ /* 0x000fe200078e0008 */
[----:B------:R-:W-:-:S03]  /*0380*/  IABS R8, R11 ;  /* 0x0000000b00087213 */ /* 0x000fc60000000000 */
[----:B------:R-:W-:Y:S02]  /*0390*/  IMAD R5, R2, R7, RZ ;  /* 0x0000000702057224 */ /* 0x000fe400078e02ff */
[----:B------:R-:W-:Y:S02]  /*03a0*/  IMAD.MOV.U32 R2, RZ, RZ, RZ ;  /* 0x000000ffff027224 */ /* 0x000fe400078e00ff */
[----:B------:R-:W-:Y:S02]  /*03b0*/  IMAD.MOV R0, RZ, RZ, -R8 ;  /* 0x000000ffff007224 */ /* 0x000fe400078e0a08 */
[----:B------:R-:W-:Y:S01]  /*03c0*/  IMAD.HI.U32 R2, R3, R5, R2 ;  /* 0x0000000503027227 */ /* 0x000fe200078e0002 */
[----:B------:R-:W1:Y:S05]  /*03d0*/  LDC R8, c[0x0][0x230] ;  /* 0x00008c00ff087b82 */ /* 0x000e6a0000000800 */
[----:B------:R-:W-:-:S04]  /*03e0*/  IMAD.HI.U32 R2, R2, R9, RZ ;  /* 0x0000000902027227 */ /* 0x000fc800078e00ff */
[----:B------:R-:W-:Y:S01]  /*03f0*/  IMAD R0, R2, R0, R9 ;  /* 0x0000000002007224 */ /* 0x000fe200078e0209 */
[----:B0-----:R-:W-:-:S04]  /*0400*/  LOP3.LUT R9, R91, 0x1ff, RZ, 0xc0, !PT ;  /* 0x000001ff5b097812 */ /* 0x001fc800078ec0ff */
[----:B------:R-:W-:Y:S01]  /*0410*/  ISETP.GT.U32.AND P1, PT, R7, R0, PT ;  /* 0x000000000700720c */ /* 0x000fe20003f24070 */
[----:B-1----:R-:W-:-:S12]  /*0420*/  VIADD R8, R8, 0x7f ;  /* 0x0000007f08087836 */ /* 0x002fd80000000000 */
[----:B------:R-:W-:Y:S02]  /*0430*/  @!P1 IMAD.IADD R0, R0, 0x1, -R7 ;  /* 0x0000000100009824 */ /* 0x000fe400078e0a07 */
[----:B------:R-:W-:Y:S01]  /*0440*/  @!P1 VIADD R2, R2, 0x1 ;  /* 0x0000000102029836 */ /* 0x000fe20000000000 */
[----:B------:R-:W-:Y:S02]  /*0450*/  ISETP.NE.AND P1, PT, R11, RZ, PT ;  /* 0x000000ff0b00720c */ /* 0x000fe40003f25270 */
[----:B------:R-:W-:Y:S02]  /*0460*/  ISETP.GE.U32.AND P0, PT, R0, R7, PT ;  /* 0x000000070000720c */ /* 0x000fe40003f06070 */
[----:B------:R-:W-:-:S04]  /*0470*/  LOP3.LUT R0, R4, R11, RZ, 0x3c, !PT ;  /* 0x0000000b04007212 */ /* 0x000fc800078e3cff */
[----:B------:R-:W-:-:S07]  /*0480*/  ISETP.GE.AND P2, PT, R0, RZ, PT ;  /* 0x000000ff0000720c */ /* 0x000fce0003f46270 */
[----:B------:R-:W-:Y:S01]  /*0490*/  @P0 VIADD R2, R2, 0x1 ;  /* 0x0000000102020836 */ /* 0x000fe20000000000 */
[----:B------:R-:W-:-:S05]  /*04a0*/  ISETP.GT.AND P0, PT, R8, 0x7f, PT ;  /* 0x0000007f0800780c */ /* 0x000fca0003f04270 */
[----:B------:R-:W-:Y:S01]  /*04b0*/  @!P2 IMAD.MOV R2, RZ, RZ, -R2 ;  /* 0x000000ffff02a224 */ /* 0x000fe200078e0a02 */
[----:B------:R-:W-:-:S05]  /*04c0*/  @!P1 LOP3.LUT R2, RZ, R11, RZ, 0x33, !PT ;  /* 0x0000000bff029212 */ /* 0x000fca00078e33ff */
[----:B------:R-:W-:Y:S02]  /*04d0*/  IMAD.MOV R0, RZ, RZ, -R2 ;  /* 0x000000ffff007224 */ /* 0x000fe400078e0a02 */
[----:B------:R-:W-:Y:S02]  /*04e0*/  IMAD.SHL.U32 R90, R2, 0x80, RZ ;  /* 0x00000080025a7824 */ /* 0x000fe400078e00ff */
[----:B------:R-:W-:-:S04]  /*04f0*/  IMAD R0, R11, R0, R4 ;  /* 0x000000000b007224 */ /* 0x000fc800078e0204 */
[----:B------:R-:W-:-:S04]  /*0500*/  IMAD.IADD R0, R6, 0x1, R0 ;  /* 0x0000000106007824 */ /* 0x000fc800078e0200 */
[----:B------:R-:W-:-:S05]  /*0510*/  IMAD R17, R0, 0x200, R9 ;  /* 0x0000020000117824 */ /* 0x000fca00078e0209 */
[----:B------:R0:W-:Y:S01]  /*0520*/  STL [R1+0x6c4], R17 ;  /* 0x0006c41101007387 */ /* 0x0001e20000100800 */
[----:B------:R-:W-:Y:S05]  /*0530*/  @P0 BRA `(.L_x_0) ;  /* 0x00000004008c0947 */ /* 0x000fea0003800000 */
[----:B------:R-:W-:Y:S01]  /*0540*/  IMAD.SHL.U32 R0, R91, 0x10, RZ ;  /* 0x000000105b007824 */ /* 0x000fe200078e00ff */
[----:B------:R2:W-:Y:S01]  /*0550*/  STL [R1], RZ ;  /* 0x000000ff01007387 */ /* 0x0005e20000100800 */
[----:B------:R-:W-:Y:S02]  /*0560*/  CS2R R24, SRZ ;  /* 0x0000000000187805 */ /* 0x000fe4000001ff00 */
[----:B------:R-:W-:Y:S02]  /*0570*/  CS2R R26, SRZ ;  /* 0x00000000001a7805 */ /* 0x000fe4000001ff00 */
[----:B------:R-:W-:Y:S01]  /*0580*/  CS2R R28, SRZ ;  /* 0x00000000001c7805 */ /* 0x000fe2000001ff00 */
[----:B------:R2:W-:Y:S01]  /*0590*/  STL [R1+0x6c8], R0 ;  /* 0x0006c80001007387 */ /* 0x0005e20000100800 */
[----:B------:R-:W-:Y:S02]  /*05a0*/  CS2R R30, SRZ ;  /* 0x00000000001e7805 */ /* 0x000fe4000001ff00 */
[----:B------:R-:W-:-:S02]  /*05b0*/  CS2R R32, SRZ ;  /* 0x0000000000207805 */ /* 0x000fc4000001ff00 */
[----:B------:R-:W-:Y:S01]  /*05c0*/  CS2R R34, SRZ ;  /* 0x0000000000227805 */ /* 0x000fe2000001ff00 */
[----:B------:R2:W-:Y:S01]  /*05d0*/  STL [R1+0x4], RZ ;  /* 0x000004ff01007387 */ /* 0x0005e20000100800 */
[----:B------:R-:W-:Y:S02]  /*05e0*/  CS2R R36, SRZ ;  /* 0x0000000000247805 */ /* 0x000fe4000001ff00 */
[----:B------:R-:W-:Y:S02]  /*05f0*/  CS2R R38, SRZ ;  /* 0x0000000000267805 */ /* 0x000fe4000001ff00 */
[----:B------:R-:W-:Y:S01]  /*0600*/  CS2R R40, SRZ ;  /* 0x0000000000287805 */ /* 0x000fe2000001ff00 */
[----:B------:R2:W-:Y:S01]  /*0610*/  STL [R1+0x8], RZ ;  /* 0x000008ff01007387 */ /* 0x0005e20000100800 */
        /* <DEDUP_REMOVED lines=29> */
[----:B------:R-:W-:Y:S01]  /*07f0*/  CS2R R86, SRZ ;  /* 0x0000000000567805 */ /* 0x000fe2000001ff00 */
[----:B------:R2:W-:Y:S04]  /*0800*/  STL [R1+0x28], RZ ;  /* 0x000028ff01007387 */ /* 0x0005e80000100800 */
        /* <DEDUP_REMOVED lines=52> */
[----:B------:R2:W-:Y:S01]  /*0b50*/  STL [R1+0xfc], RZ ;  /* 0x0000fcff01007387 */ /* 0x0005e20000100800 */
[----:B------:R-:W-:Y:S05]  /*0b60*/  BRA `(.L_x_1) ;  /* 0x0000010000187947 */ /* 0x000fea0003800000 */
.L_x_0:
[----:B------:R-:W-:Y:S01]  /*0b70*/  IABS R11, R20 ;  /* 0x00000014000b7213 */ /* 0x000fe20000000000 */
[----:B------:R-:W-:Y:S01]  /*0b80*/  IMAD.SHL.U32 R12, R91, 0x10, RZ ;  /* 0x000000105b0c7824 */ /* 0x000fe200078e00ff */
[----:B------:R-:W-:Y:S01]  /*0b90*/  IABS R2, R21 ;  /* 0x0000001500027213 */ /* 0x000fe20000000000 */
[----:B------:R-:W-:Y:S01]  /*0ba0*/  STL [R1+0x6cc], R90 ;  /* 0x0006cc5a01007387 */ /* 0x000fe20000100800 */
[----:B------:R-:W1:Y:S01]  /*0bb0*/  I2F.RP R0, R11 ;  /* 0x0000000b00007306 */ /* 0x000e620000209400 */
[----:B------:R-:W-:Y:S01]  /*0bc0*/  IABS R88, R17 ;  /* 0x0000001100587213 */ /* 0x000fe20000000000 */
[----:B------:R-:W-:Y:S01]  /*0bd0*/  ULDC UR13, c[0x0][0x23c] ;  /* 0x00008f00000d7ab9 */ /* 0x000fe20000000800 */
[----:B------:R2:W-:Y:S01]  /*0be0*/  STL [R1+0x6c8], R12 ;  /* 0x0006c80c01007387 */ /* 0x0005e20000100800 */
[----:B------:R-:W-:Y:S01]  /*0bf0*/  ISETP.GE.AND P3, PT, R17, RZ, PT ;  /* 0x000000ff1100720c */ /* 0x000fe20003f66270 */
[----:B------:R-:W-:Y:S01]  /*0c00*/  ULDC.64 UR4, c[0x0][0x218] ;  /* 0x0000860000047ab9 */ /* 0x000fe20000000a00 */
[----:B------:R-:W-:Y:S01]  /*0c10*/  ISETP.NE.AND P4, PT, R20, RZ, PT ;  /* 0x000000ff1400720c */ /* 0x000fe20003f85270 */
[----:B------:R-:W-:Y:S01]  /*0c20*/  ULDC.64 UR6, c[0x0][0x210] ;  /* 0x0000840000067ab9 */ /* 0x000fe20000000a00 */
[----:B------:R-:W3:Y:S01]  /*0c30*/  I2F.RP R3, R2 ;  /* 0x0000000200037306 */ /* 0x000ee20000209400 */
[----:B------:R-:W-:-:S02]  /*0c40*/  LOP3.LUT R46, R91, 0x7f, RZ, 0xc0, !PT ;  /* 0x0000007f5b2e7812 */ /* 0x000fc400078ec0ff */
[----:B------:R-:W-:Y:S02]  /*0c50*/  CS2R R54, SRZ ;  /* 0x0000000000367805 */ /* 0x000fe4000001ff00 */
[----:B------:R-:W-:Y:S02]  /*0c60*/  CS2R R56, SRZ ;  /* 0x0000000000387805 */ /* 0x000fe4000001ff00 */
[----:B------:R-:W-:Y:S02]  /*0c70*/  CS2R R58, SRZ ;  /* 0x00000000003a7805 */ /* 0x000fe4000001ff00 */
[----:B------:R-:W-:Y:S02]  /*0c80*/  CS2R R60, SRZ ;  /* 0x00000000003c7805 */ /* 0x000fe4000001ff00 */
[----:B------:R-:W-:Y:S02]  /*0c90*/  CS2R R62, SRZ ;  /* 0x00000000003e7805 */ /* 0x000fe4000001ff00 */
[----:B------:R-:W-:Y:S01]  /*0ca0*/  CS2R R64, SRZ ;  /* 0x0000000000407805 */ /* 0x000fe2000001ff00 */
[----:B-1----:R-:W1:Y:S01]  /*0cb0*/  MUFU.RCP R0, R0 ;  /* 0x0000000000007308 */ /* 0x002e620000001000 */
[----:B------:R-:W-:-:S07]  /*0cc0*/  CS2R R66, SRZ ;  /* 0x0000000000427805 */ /* 0x000fce000001ff00 */
[----:B---3--:R-:W3:Y:S01]  /*0cd0*/  MUFU.RCP R3, R3 ;  /* 0x0000000300037308 */ /* 0x008ee20000001000 */
[----:B-1----:R-:W-:Y:S01]  /*0ce0*/  VIADD R4, R0, 0xffffffe ;  /* 0x0ffffffe00047836 */ /* 0x002fe20000000000 */
[----:B------:R-:W-:-:S06]  /*0cf0*/  SHF.R.U32.HI R0, RZ, 0x7, R91 ;  /* 0x00000007ff007819 */ /* 0x000fcc000001165b */
[----:B------:R1:W4:Y:S01]  /*0d00*/  F2I.FTZ.U32.TRUNC.NTZ R5, R4 ;  /* 0x0000000400057305 */ /* 0x000322000021f000 */
[----:B---3--:R-:W-:Y:S01]  /*0d10*/  VIADD R6, R3, 0xffffffe ;  /* 0x0ffffffe03067836 */ /* 0x008fe20000000000 */
[----:B------:R-:W-:-:S06]  /*0d20*/  SGXT.U32 R3, R0, 0x2 ;  /* 0x000000020003781a */ /* 0x000fcc0000000000 */
[----:B------:R3:W2:Y:S01]  /*0d30*/  F2I.FTZ.U32.TRUNC.NTZ R7, R6 ;  /* 0x0000000600077305 */ /* 0x0006a2000021f000 */
[----:B-1----:R-:W-:Y:S01]  /*0d40*/  IMAD.MOV.U32 R4, RZ, RZ, RZ ;  /* 0x000000ffff047224 */ /* 0x002fe200078e00ff */
[----:B------:R-:W-:-:S04]  /*0d50*/  LOP3.LUT R3, R90, R3, RZ, 0xfc, !PT ;  /* 0x000000035a037212 */ /* 0x000fc800078efcff */
[C---:B------:R-:W-:Y:S01]  /*0d60*/  LOP3.LUT R14, R3.reuse, 0x7c, RZ, 0xfc, !PT ;  /* 0x0000007c030e7812 */ /* 0x040fe200078efcff */
[--C-:B----4-:R-:W-:Y:S01]  /*0d70*/  IMAD.MOV R10, RZ, RZ, -R5.reuse ;  /* 0x000000ffff0a7224 */ /* 0x110fe200078e0a05 */
[C---:B------:R-:W-:Y:S01]  /*0d80*/  LOP3.LUT R16, R3.reuse, 0x78, RZ, 0xfc, !PT ;  /* 0x0000007803107812 */ /* 0x040fe200078efcff */
[----:B---3--:R-:W-:Y:S01]  /*0d90*/  IMAD.MOV.U32 R6, RZ, RZ, RZ ;  /* 0x000000ffff067224 */ /* 0x008fe200078e00ff */
[----:B------:R-:W-:Y:S01]  /*0da0*/  IABS R0, R14 ;  /* 0x0000000e00007213 */ /* 0x000fe20000000000 */
[----:B------:R-:W-:Y:S01]  /*0db0*/  IMAD R13, R10, R11, RZ ;  /* 0x0000000b0a0d7224 */ /* 0x000fe200078e02ff */
[----:B------:R-:W-:Y:S02]  /*0dc0*/  ISETP.GE.AND P5, PT, R16, RZ, PT ;  /* 0x000000ff1000720c */ /* 0x000fe40003fa6270 */
[----:B------:R-:W-:Y:S01]  /*0dd0*/  LOP3.LUT R18, R3, 0x5c, RZ, 0xfc, !PT ;  /* 0x0000005c03127812 */ /* 0x000fe200078efcff */
[----:B------:R-:W-:Y:S01]  /*0de0*/  IMAD.HI.U32 R5, R5, R13, R4 ;  /* 0x0000000d05057227 */ /* 0x000fe200078e0004 */
[----:B------:R-:W-:-:S02]  /*0df0*/  LOP3.LUT R19, R3, 0x58, RZ, 0xfc, !PT ;  /* 0x0000005803137812 */ /* 0x000fc400078efcff */
[----:B0-----:R-:W-:Y:S01]  /*0e00*/  IABS R17, R18 ;  /* 0x0000001200117213 */ /* 0x001fe20000000000 */
[----:B--2---:R-:W-:Y:S01]  /*0e10*/  IMAD.MOV R13, RZ, RZ, -R7 ;  /* 0x000000ffff0d7224 */ /* 0x004fe200078e0a07 */
[----:B------:R-:W-:Y:S01]  /*0e20*/  LOP3.LUT R22, R3, 0x44, RZ, 0xfc, !PT ;  /* 0x0000004403167812 */ /* 0x000fe200078efcff */
[----:B------:R-:W-:Y:S01]  /*0e30*/  IMAD.HI.U32 R5, R5, R88, RZ ;  /* 0x0000005805057227 */ /* 0x000fe200078e00ff */
[----:B------:R-:W-:Y:S02]  /*0e40*/  LOP3.LUT R30, R3, 0x38, RZ, 0xfc, !PT ;  /* 0x00000038031e7812 */ /* 0x000fe400078efcff */
[----:B------:R-:W-:Y:S01]  /*0e50*/  IABS R27, R22 ;  /* 0x00000016001b7213 */ /* 0x000fe20000000000 */
[----:B------:R-:W-:Y:S01]  /*0e60*/  IMAD.MOV R5, RZ, RZ, -R5 ;  /* 0x000000ffff057224 */ /* 0x000fe200078e0a05 */
[----:B------:R-:W-:Y:S01]  /*0e70*/  IABS R29, R30 ;  /* 0x0000001e001d7213 */ /* 0x000fe20000000000 */
[----:B------:R-:W-:Y:S01]  /*0e80*/  IMAD R13, R13, R2, RZ ;  /* 0x000000020d0d7224 */ /* 0x000fe200078e02ff */
[----:B------:R-:W-:Y:S01]  /*0e90*/  LOP3.LUT R28, R3, 0x3c, RZ, 0xfc, !PT ;  /* 0x0000003c031c7812 */ /* 0x000fe200078efcff */
[----:B------:R-:W-:Y:S01]  /*0ea0*/  IMAD R88, R11, R5, R88 ;  /* 0x000000050b587224 */ /* 0x000fe200078e0258 */
[----:B------:R-:W-:Y:S01]  /*0eb0*/  SHF.R.U32.HI R5, RZ, 0x5, R91 ;  /* 0x00000005ff057819 */ /* 0x000fe2000001165b */
[----:B------:R-:W-:Y:S01]  /*0ec0*/  IMAD.HI.U32 R4, R7, R13, R6 ;  /* 0x0000000d07047227 */ /* 0x000fe200078e0006 */
[----:B------:R-:W-:-:S02]  /*0ed0*/  LOP3.LUT R6, R12, 0x70, RZ, 0xc0, !PT ;  /* 0x000000700c067812 */ /* 0x000fc400078ec0ff */
[----:B------:R-:W-:Y:S01]  /*0ee0*/  ISETP.GT.U32.AND P0, PT, R11, R88, PT ;  /* 0x000000580b00720c */ /* 0x000fe20003f04070 */
[----:B------:R-:W-:Y:S01]  /*0ef0*/  IMAD.MOV.U32 R7, RZ, RZ, R0 ;  /* 0x000000ffff077224 */ /* 0x000fe200078e0000 */
[----:B------:R-:W-:Y:S01]  /*0f00*/  IABS R12, R16 ;  /* 0x00000010000c7213 */ /* 0x000fe20000000000 */
[----:B------:R-:W-:Y:S01]  /*0f10*/  IMAD R90, R9, 0x80, R6 ;  /* 0x00000080095a7824 */ /* 0x000fe200078e0206 */
[----:B------:R-:W-:Y:S01]  /*0f20*/  R2UR UR24, R5 ;  /* 0x00000000051872ca */ /* 0x000fe200000e0000 */
[----:B------:R-:W-:Y:S01]  /*0f30*/  IMAD.HI.U32 R0, R4, R7, RZ ;  /* 0x0000000704007227 */ /* 0x000fe200078e00ff */
[----:B------:R-:W-:Y:S02]  /*0f40*/  SHF.R.S32.HI R5, RZ, 0x1f, R8 ;  /* 0x0000001fff057819 */ /* 0x000fe40000011408 */
[----:B------:R-:W-:Y:S01]  /*0f50*/  LOP3.LUT R16, R3, 0x60, RZ, 0xfc, !PT ;  /* 0x0000006003107812 */ /* 0x000fe200078efcff */
[----:B------:R-:W-:Y:S01]  /*0f60*/  IMAD.MOV R10, RZ, RZ, -R0 ;  /* 0x000000ffff0a7224 */ /* 0x000fe200078e0a00 */
[----:B------:R-:W-:Y:S01]  /*0f70*/  LEA.HI R0, R5, R8, RZ, 0x7 ;  /* 0x0000000805007211 */ /* 0x000fe200078f38ff */
[----:B------:R-:W-:Y:S01]  /*0f80*/  IMAD.MOV.U32 R9, RZ, RZ, R12 ;  /* 0x000000ffff097224 */ /* 0x000fe200078e000c */
[C---:B------:R-:W-:Y:S01]  /*0f90*/  LOP3.LUT R12, R3.reuse, 0x70, RZ, 0xfc, !PT ;  /* 0x00000070030c7812 */ /* 0x040fe200078efcff */
[----:B------:R-:W-:Y:S01]  /*0fa0*/  @!P0 IMAD.IADD R88, R88, 0x1, -R11 ;  /* 0x0000000158588824 */ /* 0x000fe200078e0a0b */
[----:B------:R-:W-:Y:S01]  /*0fb0*/  ISETP.GE.AND P0, PT, R14, RZ, PT ;  /* 0x000000ff0e00720c */ /* 0x000fe20003f06270 */
[----:B------:R-:W-:Y:S01]  /*0fc0*/  IMAD R5, R2, R10, R7 ;  /* 0x0000000a02057224 */ /* 0x000fe200078e0207 */
[----:B------:R-:W-:Y:S01]  /*0fd0*/  LOP3.LUT R10, R3, 0x74, RZ, 0xfc, !PT ;  /* 0x00000074030a7812 */ /* 0x000fe200078efcff */
[----:B------:R-:W-:Y:S01]  /*0fe0*/  IMAD.HI.U32 R6, R4, R9, RZ ;  /* 0x0000000904067227 */ /* 0x000fe200078e00ff */
[----:B------:R-:W-:Y:S01]  /*0ff0*/  ISETP.GT.U32.AND P1, PT, R11, R88, PT ;  /* 0x000000580b00720c */ /* 0x000fe20003f24070 */
[----:B------:R-:W-:Y:S01]  /*1000*/  STL [R1+0x69c], R90 ;  /* 0x00069c5a01007387 */ /* 0x000fe20000100800 */
[----:B------:R-:W-:Y:S01]  /*1010*/  ISETP.GT.U32.AND P2, PT, R2, R5, PT ;  /* 0x000000050200720c */ /* 0x000fe20003f44070 */
[----:B------:R-:W-:Y:S01]  /*1020*/  IMAD.MOV R6, RZ, RZ, -R6 ;  /* 0x000000ffff067224 */ /* 0x000fe200078e0a06 */
[----:B------:R-:W-:-:S02]  /*1030*/  IABS R15, R12 ;  /* 0x0000000c000f7213 */ /* 0x000fc40000000000 */
[----:B------:R-:W-:Y:S01]  /*1040*/  IABS R13, R10 ;  /* 0x0000000a000d7213 */ /* 0x000fe20000000000 */
[----:B------:R-:W-:Y:S01]  /*1050*/  IMAD R6, R2, R6, R9 ;  /* 0x0000000602067224 */ /* 0x000fe200078e0209 */
[C---:B------:R-:W-:Y:S01]  /*1060*/  LOP3.LUT R14, R3.reuse, 0x64, RZ, 0xfc, !PT ;  /* 0x00000064030e7812 */ /* 0x040fe200078efcff */
[----:B------:R-:W-:Y:S01]  /*1070*/  IMAD.HI.U32 R8, R4, R15, RZ ;  /* 0x0000000f04087227 */ /* 0x000fe200078e00ff */
[C---:B------:R-:W-:Y:S02]  /*1080*/  LOP3.LUT R32, R3.reuse, 0x34, RZ, 0xfc, !PT ;  /* 0x0000003403207812 */ /* 0x040fe400078efcff */
[----:B------:R-:W-:Y:S01]  /*1090*/  LOP3.LUT R36, R3, 0x24, RZ, 0xfc, !PT ;  /* 0x0000002403247812 */ /* 0x000fe200078efcff */
[----:B------:R-:W-:Y:S01]  /*10a0*/  @!P1 IMAD.IADD R88, R88, 0x1, -R11 ;  /* 0x0000000158589824 */ /* 0x000fe200078e0a0b */
[----:B------:R-:W-:Y:S01]  /*10b0*/  ISETP.GT.U32.AND P1, PT, R2, R6, PT ;  /* 0x000000060200720c */ /* 0x000fe20003f24070 */
[----:B------:R-:W-:Y:S01]  /*10c0*/  @!P2 IMAD.IADD R5, R5, 0x1, -R2 ;  /* 0x000000010505a824 */ /* 0x000fe200078e0a02 */
[----:B------:R-:W-:Y:S01]  /*10d0*/  ISETP.GE.AND P2, PT, R10, RZ, PT ;  /* 0x000000ff0a00720c */ /* 0x000fe20003f46270 */
[----:B------:R-:W-:Y:S01]  /*10e0*/  IMAD.HI.U32 R7, R4, R13, RZ ;  /* 0x0000000d04077227 */ /* 0x000fe200078e00ff */
[----:B------:R-:W-:-:S02]  /*10f0*/  LOP3.LUT R10, R3, 0x6c, RZ, 0xfc, !PT ;  /* 0x0000006c030a7812 */ /* 0x000fc400078efcff */
[C---:B------:R-:W-:Y:S01]  /*1100*/  ISETP.GT.U32.AND P6, PT, R2.reuse, R5, PT ;  /* 0x000000050200720c */ /* 0x040fe20003fc4070 */
[----:B------:R-:W-:Y:S01]  /*1110*/  IMAD.MOV R8, RZ, RZ, -R8 ;  /* 0x000000ffff087224 */ /* 0x000fe200078e0a08 */
[----:B------:R-:W-:Y:S01]  /*1120*/  IABS R11, R10 ;  /* 0x0000000a000b7213 */ /* 0x000fe20000000000 */
[----:B------:R-:W-:Y:S01]  /*1130*/  IMAD.MOV R7, RZ, RZ, -R7 ;  /* 0x000000ffff077224 */ /* 0x000fe200078e0a07 */
[----:B------:R-:W-:Y:S01]  /*1140*/  IABS R31, R32 ;  /* 0x00000020001f7213 */ /* 0x000fe20000000000 */
[----:B------:R-:W-:Y:S01]  /*1150*/  IMAD R8, R2, R8, R15 ;  /* 0x0000000802087224 */ /* 0x000fe200078e020f */
[----:B------:R-:W-:Y:S01]  /*1160*/  IABS R15, R14 ;  /* 0x0000000e000f7213 */ /* 0x000fe20000000000 */
[----:B------:R-:W-:Y:S01]  /*1170*/  @!P1 IMAD.IADD R6, R6, 0x1, -R2 ;  /* 0x0000000106069824 */ /* 0x000fe200078e0a02 */
[----:B------:R-:W-:Y:S01]  /*1180*/  IABS R35, R36 ;  /* 0x0000002400237213 */ /* 0x000fe20000000000 */
[----:B------:R-:W-:Y:S01]  /*1190*/  IMAD R7, R2, R7, R13 ;  /* 0x0000000702077224 */ /* 0x000fe200078e020d */
[----:B------:R-:W-:Y:S01]  /*11a0*/  LOP3.LUT R34, R3, 0x28, RZ, 0xfc, !PT ;  /* 0x0000002803227812 */ /* 0x000fe200078efcff */
[----:B------:R-:W-:Y:S01]  /*11b0*/  IMAD.HI.U32 R9, R4, R11, RZ ;  /* 0x0000000b04097227 */ /* 0x000fe200078e00ff */
[----:B------:R-:W-:-:S02]  /*11c0*/  ISETP.GT.U32.AND P1, PT, R2, R6, PT ;  /* 0x000000060200720c */ /* 0x000fc40003f24070 */
[----:B------:R-:W-:Y:S01]  /*11d0*/  IABS R33, R34 ;  /* 0x0000002200217213 */ /* 0x000fe20000000000 */
[----:B------:R-:W-:Y:S01]  /*11e0*/  @!P6 IMAD.IADD R5, R5, 0x1, -R2 ;  /* 0x000000010505e824 */ /* 0x000fe200078e0a02 */
[C---:B------:R-:W-:Y:S01]  /*11f0*/  ISETP.GT.U32.AND P6, PT, R2.reuse, R8, PT ;  /* 0x000000080200720c */ /* 0x040fe20003fc4070 */
[----:B------:R-:W-:Y:S01]  /*1200*/  @!P3 IMAD.MOV R88, RZ, RZ, -R88 ;  /* 0x000000ffff58b224 */ /* 0x000fe200078e0a58 */
[----:B------:R-:W-:Y:S01]  /*1210*/  @!P4 LOP3.LUT R88, RZ, R20, RZ, 0x33, !PT ;  /* 0x00000014ff58c212 */ /* 0x000fe200078e33ff */
[----:B------:R-:W-:Y:S01]  /*1220*/  IMAD.MOV R9, RZ, RZ, -R9 ;  /* 0x000000ffff097224 */ /* 0x000fe200078e0a09 */
[----:B------:R-:W-:Y:S01]  /*1230*/  ISETP.GT.U32.AND P4, PT, R2, R7, PT ;  /* 0x000000070200720c */ /* 0x000fe20003f84070 */
[----:B------:R-:W-:Y:S01]  /*1240*/  @!P0 IMAD.MOV R5, RZ, RZ, -R5 ;  /* 0x000000ffff058224 */ /* 0x000fe200078e0a05 */
[----:B------:R-:W-:Y:S01]  /*1250*/  ISETP.GE.AND P3, PT, R12, RZ, PT ;  /* 0x000000ff0c00720c */ /* 0x000fe20003f66270 */
[----:B------:R-:W-:Y:S01]  /*1260*/  IMAD R9, R2, R9, R11 ;  /* 0x0000000902097224 */ /* 0x000fe200078e020b */
[----:B------:R-:W-:Y:S01]  /*1270*/  LOP3.LUT R12, R3, 0x68, RZ, 0xfc, !PT ;  /* 0x00000068030c7812 */ /* 0x000fe200078efcff */
[----:B------:R-:W-:Y:S01]  /*1280*/  @!P1 IMAD.IADD R6, R6, 0x1, -R2 ;  /* 0x0000000106069824 */ /* 0x000fe200078e0a02 */
[----:B------:R-:W-:Y:S01]  /*1290*/  ISETP.GE.AND P0, PT, R10, RZ, PT ;  /* 0x000000ff0a00720c */ /* 0x000fe20003f06270 */
[----:B------:R-:W-:Y:S01]  /*12a0*/  IMAD.HI.U32 R11, R4, R15, RZ ;  /* 0x0000000f040b7227 */ /* 0x000fe200078e00ff */
[----:B------:R-:W-:-:S02]  /*12b0*/  IABS R13, R12 ;  /* 0x0000000c000d7213 */ /* 0x000fc40000000000 */
[----:B------:R-:W-:Y:S01]  /*12c0*/  ISETP.GE.AND P1, PT, R12, RZ, PT ;  /* 0x000000ff0c00720c */ /* 0x000fe20003f26270 */
[----:B------:R-:W-:Y:S01]  /*12d0*/  @!P6 IMAD.IADD R8, R8, 0x1, -R2 ;  /* 0x000000010808e824 */ /* 0x000fe200078e0a02 */
[----:B------:R-:W-:Y:S01]  /*12e0*/  LOP3.LUT R20, R3, 0x48, RZ, 0xfc, !PT ;  /* 0x0000004803147812 */ /* 0x000fe200078efcff */
[----:B------:R-:W-:Y:S01]  /*12f0*/  @!P5 IMAD.MOV R6, RZ, RZ, -R6 ;  /* 0x000000ffff06d224 */ /* 0x000fe200078e0a06 */
[----:B------:R-:W-:Y:S01]  /*1300*/  ISETP.GT.U32.AND P5, PT, R2, R9, PT ;  /* 0x000000090200720c */ /* 0x000fe20003fa4070 */
[----:B------:R-:W-:Y:S01]  /*1310*/  IMAD.HI.U32 R10, R4, R13, RZ ;  /* 0x0000000d040a7227 */ /* 0x000fe200078e00ff */
[C---:B------:R-:W-:Y:S02]  /*1320*/  ISETP.GT.U32.AND P6, PT, R2.reuse, R8, PT ;  /* 0x000000080200720c */ /* 0x040fe40003fc4070 */
[----:B------:R-:W-:Y:S01]  /*1330*/  IABS R25, R20 ;  /* 0x0000001400197213 */ /* 0x000fe20000000000 */
[----:B------:R-:W-:Y:S01]  /*1340*/  @!P4 IMAD.IADD R7, R7, 0x1, -R2 ;  /* 0x000000010707c824 */ /* 0x000fe200078e0a02 */
[C---:B------:R-:W-:Y:S01]  /*1350*/  LOP3.LUT R38, R3.reuse, 0x10, RZ, 0xfc, !PT ;  /* 0x0000001003267812 */ /* 0x040fe200078efcff */
[----:B------:R-:W-:Y:S01]  /*1360*/  IMAD.MOV R10, RZ, RZ, -R10 ;  /* 0x000000ffff0a7224 */ /* 0x000fe200078e0a0a */
[----:B------:R-:W-:Y:S01]  /*1370*/  LOP3.LUT R40, R3, 0xc, RZ, 0xfc, !PT ;  /* 0x0000000c03287812 */ /* 0x000fe200078efcff */
[----:B------:R-:W-:Y:S01]  /*1380*/  IMAD.MOV R12, RZ, RZ, -R11 ;  /* 0x000000ffff0c7224 */ /* 0x000fe200078e0a0b */
[C---:B------:R-:W-:Y:S01]  /*1390*/  ISETP.GT.U32.AND P4, PT, R2.reuse, R7, PT ;  /* 0x000000070200720c */ /* 0x040fe20003f84070 */
[C---:B------:R-:W-:Y:S01]  /*13a0*/  IMAD R11, R2.reuse, R10, R13 ;  /* 0x0000000a020b7224 */ /* 0x040fe200078e020d */
[----:B------:R-:W-:Y:S01]  /*13b0*/  IABS R13, R16 ;  /* 0x00000010000d7213 */ /* 0x000fe20000000000 */
[--C-:B------:R-:W-:Y:S01]  /*13c0*/  @!P5 IMAD.IADD R9, R9, 0x1, -R2.reuse ;  /* 0x000000010909d824 */ /* 0x100fe200078e0a02 */
[----:B------:R-:W-:Y:S01]  /*13d0*/  IABS R45, R38 ;  /* 0x00000026002d7213 */ /* 0x000fe20000000000 */
[C---:B------:R-:W-:Y:S01]  /*13e0*/  IMAD R10, R2.reuse, R12, R15 ;  /* 0x0000000c020a7224 */ /* 0x040fe200078e020f */
[----:B------:R-:W-:Y:S01]  /*13f0*/  IABS R53, R3 ;  /* 0x0000000300357213 */ /* 0x000fe20000000000 */
[----:B------:R-:W-:Y:S01]  /*1400*/  IMAD.MOV.U32 R15, RZ, RZ, R13 ;  /* 0x000000ffff0f7224 */ /* 0x000fe200078e000d */
[----:B------:R-:W-:Y:S01]  /*1410*/  ISETP.GT.U32.AND P5, PT, R2, R9, PT ;  /* 0x000000090200720c */ /* 0x000fe20003fa4070 */
[----:B------:R-:W-:Y:S01]  /*1420*/  @!P6 IMAD.IADD R8, R8, 0x1, -R2 ;  /* 0x000000010808e824 */ /* 0x000fe200078e0a02 */
[----:B------:R-:W-:Y:S01]  /*1430*/  ISETP.GT.U32.AND P6, PT, R2, R11, PT ;  /* 0x0000000b0200720c */ /* 0x000fe20003fc4070 */
[----:B------:R-:W-:Y:S01]  /*1440*/  IMAD.HI.U32 R12, R4, R15, RZ ;  /* 0x0000000f040c7227 */ /* 0x000fe200078e00ff */
[----:B------:R-:W-:-:S02]  /*1450*/  IABS R47, R40 ;  /* 0x00000028002f7213 */ /* 0x000fc40000000000 */
[----:B------:R-:W-:Y:S01]  /*1460*/  LOP3.LUT R42, R3, 0x8, RZ, 0xfc, !PT ;  /* 0x00000008032a7812 */ /* 0x000fe200078efcff */
[----:B------:R-:W-:Y:S01]  /*1470*/  @!P4 IMAD.IADD R7, R7, 0x1, -R2 ;  /* 0x000000010707c824 */ /* 0x000fe200078e0a02 */
[----:B------:R-:W-:Y:S01]  /*1480*/  ISETP.GE.AND P4, PT, R14, RZ, PT ;  /* 0x000000ff0e00720c */ /* 0x000fe20003f86270 */
[----:B------:R-:W-:Y:S01]  /*1490*/  IMAD.MOV R12, RZ, RZ, -R12 ;  /* 0x000000ffff0c7224 */ /* 0x000fe200078e0a0c */
[----:B------:R-:W-:Y:S01]  /*14a0*/  IABS R14, R19 ;  /* 0x00000013000e7213 */ /* 0x000fe20000000000 */
[----:B------:R-:W-:Y:S01]  /*14b0*/  @!P2 IMAD.MOV R7, RZ, RZ, -R7 ;  /* 0x000000ffff07a224 */ /* 0x000fe200078e0a07 */
[C---:B------:R-:W-:Y:S01]  /*14c0*/  ISETP.GT.U32.AND P2, PT, R2.reuse, R10, PT ;  /* 0x0000000a0200720c */ /* 0x040fe20003f44070 */
[C---:B------:R-:W-:Y:S01]  /*14d0*/  IMAD R12, R2.reuse, R12, R15 ;  /* 0x0000000c020c7224 */ /* 0x040fe200078e020f */
[----:B------:R-:W-:Y:S01]  /*14e0*/  LOP3.LUT R44, R3, 0x4, RZ, 0xfc, !PT ;  /* 0x00000004032c7812 */ /* 0x000fe200078efcff */
[--C-:B------:R-:W-:Y:S01]  /*14f0*/  @!P6 IMAD.IADD R11, R11, 0x1, -R2.reuse ;  /* 0x000000010b0be824 */ /* 0x100fe200078e0a02 */
[----:B------:R-:W-:Y:S01]  /*1500*/  IABS R49, R42 ;  /* 0x0000002a00317213 */ /* 0x000fe20000000000 */
[----:B------:R-:W-:Y:S01]  /*1510*/  @!P5 IMAD.IADD R9, R9, 0x1, -R2 ;  /* 0x000000010909d824 */ /* 0x000fe200078e0a02 */
[----:B------:R-:W-:Y:S01]  /*1520*/  ISETP.GT.U32.AND P5, PT, R2, R12, PT ;  /* 0x0000000c0200720c */ /* 0x000fe20003fa4070 */
[----:B------:R-:W-:Y:S01]  /*1530*/  IMAD.HI.U32 R13, R4, R17, RZ ;  /* 0x00000011040d7227 */ /* 0x000fe200078e00ff */
[----:B------:R-:W-:-:S02]  /*1540*/  ISETP.GT.U32.AND P6, PT, R2, R11, PT ;  /* 0x0000000b0200720c */ /* 0x000fc40003fc4070 */
[----:B------:R-:W-:Y:S01]  /*1550*/  IABS R51, R44 ;  /* 0x0000002c00337213 */ /* 0x000fe20000000000 */
[----:B------:R-:W-:Y:S01]  /*1560*/  IMAD.MOV.U32 R15, RZ, RZ, R14 ;  /* 0x000000ffff0f7224 */ /* 0x000fe200078e000e */
[----:B------:R-:W-:Y:S01]  /*1570*/  SHF.R.S32.HI R0, RZ, 0x7, R0 ;  /* 0x00000007ff007819 */ /* 0x000fe20000011400 */
[----:B------:R-:W-:Y:S02]  /*1580*/  @!P2 IMAD.IADD R10, R10, 0x1, -R2 ;  /* 0x000000010a0aa824 */ /* 0x000fe400078e0a02 */
[----:B------:R-:W-:Y:S02]  /*1590*/  IMAD.MOV R13, RZ, RZ, -R13 ;  /* 0x000000ffff0d7224 */ /* 0x000fe400078e0a0d */
[----:B------:R-:W-:Y:S01]  /*15a0*/  @!P3 IMAD.MOV R8, RZ, RZ, -R8 ;  /* 0x000000ffff08b224 */ /* 0x000fe200078e0a08 */
[C---:B------:R-:W-:Y:S01]  /*15b0*/  ISETP.GT.U32.AND P2, PT, R2.reuse, R10, PT ;  /* 0x0000000a0200720c */ /* 0x040fe20003f44070 */
[----:B------:R-:W-:Y:S01]  /*15c0*/  IMAD R13, R2, R13, R17 ;  /* 0x0000000d020d7224 */ /* 0x000fe200078e0211 */
[----:B------:R-:W-:Y:S01]  /*15d0*/  ISETP.GE.AND P3, PT, R16, RZ, PT ;  /* 0x000000ff1000720c */ /* 0x000fe20003f66270 */
[----:B------:R-:W-:Y:S01]  /*15e0*/  IMAD.HI.U32 R14, R4, R15, RZ ;  /* 0x0000000f040e7227 */ /* 0x000fe200078e00ff */
[----:B------:R-:W-:-:S03]  /*15f0*/  LOP3.LUT R16, R3, 0x54, RZ, 0xfc, !PT ;  /* 0x0000005403107812 */ /* 0x000fc600078efcff */
[----:B------:R-:W-:Y:S01]  /*1600*/  @!P5 IMAD.IADD R12, R12, 0x1, -R2 ;  /* 0x000000010c0cd824 */ /* 0x000fe200078e0a02 */
[----:B------:R-:W-:Y:S01]  /*1610*/  IABS R17, R16 ;  /* 0x0000001000117213 */ /* 0x000fe20000000000 */
[----:B------:R-:W-:Y:S02]  /*1620*/  IMAD.MOV R14, RZ, RZ, -R14 ;  /* 0x000000ffff0e7224 */ /* 0x000fe400078e0a0e */
[----:B------:R-:W-:Y:S01]  /*1630*/  @!P6 IMAD.IADD R11, R11, 0x1, -R2 ;  /* 0x000000010b0be824 */ /* 0x000fe200078e0a02 */
[C---:B------:R-:W-:Y:S01]  /*1640*/  ISETP.GT.U32.AND P6, PT, R2.reuse, R13, PT ;  /* 0x0000000d0200720c */ /* 0x040fe20003fc4070 */
[C---:B------:R-:W-:Y:S01]  /*1650*/  IMAD R14, R2.reuse, R14, R15 ;  /* 0x0000000e020e7224 */ /* 0x040fe200078e020f */
[----:B------:R-:W-:Y:S01]  /*1660*/  ISETP.GT.U32.AND P5, PT, R2, R12, PT ;  /* 0x0000000c0200720c */ /* 0x000fe20003fa4070 */
[----:B------:R-:W-:-:S04]  /*1670*/  IMAD.HI.U32 R15, R4, R17, RZ ;  /* 0x00000011040f7227 */ /* 0x000fc800078e00ff */
[--C-:B------:R-:W-:Y:S01]  /*1680*/  @!P2 IMAD.IADD R10, R10, 0x1, -R2.reuse ;  /* 0x000000010a0aa824 */ /* 0x100fe200078e0a02 */
[----:B------:R-:W-:Y:S01]  /*1690*/  ISETP.GT.U32.AND P2, PT, R2, R14, PT ;  /* 0x0000000e0200720c */ /* 0x000fe20003f44070 */
[----:B------:R-:W-:Y:S02]  /*16a0*/  IMAD.MOV R15, RZ, RZ, -R15 ;  /* 0x000000ffff0f7224 */ /* 0x000fe400078e0a0f */
[----:B------:R-:W-:Y:S01]  /*16b0*/  @!P0 IMAD.MOV R9, RZ, RZ, -R9 ;  /* 0x000000ffff098224 */ /* 0x000fe200078e0a09 */
[----:B------:R-:W-:Y:S01]  /*16c0*/  ISETP.GE.AND P0, PT, R18, RZ, PT ;  /* 0x000000ff1200720c */ /* 0x000fe20003f06270 */
[--C-:B------:R-:W-:Y:S01]  /*16d0*/  @!P6 IMAD.IADD R13, R13, 0x1, -R2.reuse ;  /* 0x000000010d0de824 */ /* 0x100fe200078e0a02 */
[----:B------:R-:W-:Y:S01]  /*16e0*/  LOP3.LUT R18, R3, 0x50, RZ, 0xfc, !PT ;  /* 0x0000005003127812 */ /* 0x000fe200078efcff */
[----:B------:R-:W-:Y:S01]  /*16f0*/  @!P5 IMAD.IADD R12, R12, 0x1, -R2 ;  /* 0x000000010c0cd824 */ /* 0x000fe200078e0a02 */
[----:B------:R-:W-:Y:S01]  /*1700*/  ISETP.GE.AND P6, PT, R16, RZ, PT ;  /* 0x000000ff1000720c */ /* 0x000fe20003fc6270 */
[----:B------:R-:W-:Y:S01]  /*1710*/  IMAD R15, R2, R15, R17 ;  /* 0x0000000f020f7224 */ /* 0x000fe200078e0211 */
[----:B------:R-:W-:Y:S01]  /*1720*/  ISETP.GE.AND P5, PT, R18, RZ, PT ;  /* 0x000000ff1200720c */ /* 0x000fe20003fa6270 */
[----:B------:R-:W-:Y:S01]  /*1730*/  @!P4 IMAD.MOV R10, RZ, RZ, -R10 ;  /* 0x000000ffff0ac224 */ /* 0x000fe200078e0a0a */
[C---:B------:R-:W-:Y:S01]  /*1740*/  ISETP.GT.U32.AND P4, PT, R2.reuse, R13, PT ;  /* 0x0000000d0200720c */ /* 0x040fe20003f84070 */
[----:B------:R-:W-:Y:S01]  /*1750*/  @!P3 IMAD.MOV R12, RZ, RZ, -R12 ;  /* 0x000000ffff0cb224 */ /* 0x000fe200078e0a0c */
[----:B------:R-:W-:Y:S01]  /*1760*/  ISETP.GT.U32.AND P3, PT, R2, R15, PT ;  /* 0x0000000f0200720c */ /* 0x000fe20003f64070 */
[----:B------:R-:W-:Y:S01]  /*1770*/  @!P1 IMAD.MOV R11, RZ, RZ, -R11 ;  /* 0x000000ffff0b9224 */ /* 0x000fe200078e0a0b */
[----:B------:R-:W-:Y:S01]  /*1780*/  ISETP.GE.AND P1, PT, R19, RZ, PT ;  /* 0x000000ff1300720c */ /* 0x000fe20003f26270 */
[----:B------:R-:W-:Y:S01]  /*1790*/  @!P2 IMAD.IADD R14, R14, 0x1, -R2 ;  /* 0x000000010e0ea824 */ /* 0x000fe200078e0a02 */
[----:B------:R-:W-:Y:S01]  /*17a0*/  IABS R19, R18 ;  /* 0x0000001200137213 */ /* 0x000fe20000000000 */
[----:B------:R-:W-:Y:S01]  /*17b0*/  IMAD.HI.U32 R18, R4, R25, RZ ;  /* 0x0000001904127227 */ /* 0x000fe200078e00ff */
[----:B------:R-:W-:-:S02]  /*17c0*/  LOP3.LUT R17, R3, 0x4c, RZ, 0xfc, !PT ;  /* 0x0000004c03117812 */ /* 0x000fc400078efcff */
[----:B------:R-:W-:Y:S01]  /*17d0*/  ISETP.GT.U32.AND P2, PT, R2, R14, PT ;  /* 0x0000000e0200720c */ /* 0x000fe20003f44070 */
[----:B------:R-:W-:Y:S01]  /*17e0*/  IMAD.HI.U32 R16, R4, R19, RZ ;  /* 0x0000001304107227 */ /* 0x000fe200078e00ff */
[----:B------:R-:W-:-:S03]  /*17f0*/  IABS R23, R17 ;  /* 0x0000001100177213 */ /* 0x000fc60000000000 */
[----:B------:R-:W-:Y:S02]  /*1800*/  IMAD.MOV R16, RZ, RZ, -R16 ;  /* 0x000000ffff107224 */ /* 0x000fe400078e0a10 */
[--C-:B------:R-:W-:Y:S01]  /*1810*/  @!P4 IMAD.IADD R13, R13, 0x1, -R2.reuse ;  /* 0x000000010d0dc824 */ /* 0x100fe200078e0a02 */
[----:B------:R-:W-:Y:S01]  /*1820*/  ISETP.GE.AND P4, PT, R17, RZ, PT ;  /* 0x000000ff1100720c */ /* 0x000fe20003f86270 */
[--C-:B------:R-:W-:Y:S01]  /*1830*/  @!P3 IMAD.IADD R15, R15, 0x1, -R2.reuse ;  /* 0x000000010f0fb824 */ /* 0x100fe200078e0a02 */
[----:B------:R-:W-:Y:S01]  /*1840*/  ISETP.GE.AND P3, PT, R20, RZ, PT ;  /* 0x000000ff1400720c */ /* 0x000fe20003f66270 */
[C---:B------:R-:W-:Y:S01]  /*1850*/  IMAD R16, R2.reuse, R16, R19 ;  /* 0x0000001002107224 */ /* 0x040fe200078e0213 */
[----:B------:R-:W-:Y:S01]  /*1860*/  LOP3.LUT R20, R3, 0x40, RZ, 0xfc, !PT ;  /* 0x0000004003147812 */ /* 0x000fe200078efcff */
[----:B------:R-:W-:Y:S01]  /*1870*/  @!P0 IMAD.MOV R13, RZ, RZ, -R13 ;  /* 0x000000ffff0d8224 */ /* 0x000fe200078e0a0d */
[----:B------:R-:W-:Y:S01]  /*1880*/  ISETP.GT.U32.AND P0, PT, R2, R15, PT ;  /* 0x0000000f0200720c */ /* 0x000fe20003f04070 */
[----:B------:R-:W-:Y:S01]  /*1890*/  @!P2 IMAD.IADD R14, R14, 0x1, -R2 ;  /* 0x000000010e0ea824 */ /* 0x000fe200078e0a02 */
[----:B------:R-:W-:Y:S01]  /*18a0*/  ISETP.GT.U32.AND P2, PT, R2, R16, PT ;  /* 0x000000100200720c */ /* 0x000fe20003f44070 */
[----:B------:R-:W-:-:S02]  /*18b0*/  IMAD.MOV R18, RZ, RZ, -R18 ;  /* 0x000000ffff127224 */ /* 0x000fc400078e0a12 */
[----:B------:R-:W-:-:S04]  /*18c0*/  IMAD.HI.U32 R17, R4, R23, RZ ;  /* 0x0000001704117227 */ /* 0x000fc800078e00ff */
[----:B------:R-:W-:Y:S01]  /*18d0*/  IMAD R18, R2, R18, R25 ;  /* 0x0000001202127224 */ /* 0x000fe200078e0219 */
[----:B------:R-:W-:Y:S01]  /*18e0*/  IABS R25, R20 ;  /* 0x0000001400197213 */ /* 0x000fe20000000000 */
[----:B------:R-:W-:Y:S02]  /*18f0*/  IMAD.MOV R17, RZ, RZ, -R17 ;  /* 0x000000ffff117224 */ /* 0x000fe400078e0a11 */
[--C-:B------:R-:W-:Y:S02]  /*1900*/  @!P0 IMAD.IADD R15, R15, 0x1, -R2.reuse ;  /* 0x000000010f0f8824 */ /* 0x100fe400078e0a02 */
[----:B------:R-:W-:Y:S02]  /*1910*/  @!P2 IMAD.IADD R16, R16, 0x1, -R2 ;  /* 0x000000011010a824 */ /* 0x000fe400078e0a02 */
[----:B------:R-:W-:Y:S01]  /*1920*/  @!P6 IMAD.MOV R15, RZ, RZ, -R15 ;  /* 0x000000ffff0fe224 */ /* 0x000fe200078e0a0f */
[C---:B------:R-:W-:Y:S01]  /*1930*/  ISETP.GT.U32.AND P6, PT, R2.reuse, R18, PT ;  /* 0x000000120200720c */ /* 0x040fe20003fc4070 */
[C---:B------:R-:W-:Y:S01]  /*1940*/  IMAD R17, R2.reuse, R17, R23 ;  /* 0x0000001102117224 */ /* 0x040fe200078e0217 */
[----:B------:R-:W-:Y:S01]  /*1950*/  ISETP.GT.U32.AND P2, PT, R2, R16, PT ;  /* 0x000000100200720c */ /* 0x000fe20003f44070 */
[----:B------:R-:W-:-:S03]  /*1960*/  IMAD.HI.U32 R19, R4, R27, RZ ;  /* 0x0000001b04137227 */ /* 0x000fc600078e00ff */
[----:B------:R-:W-:Y:S01]  /*1970*/  ISETP.GT.U32.AND P0, PT, R2, R17, PT ;  /* 0x000000110200720c */ /* 0x000fe20003f04070 */
[----:B------:R-:W-:Y:S02]  /*1980*/  IMAD.MOV R19, RZ, RZ, -R19 ;  /* 0x000000ffff137224 */ /* 0x000fe400078e0a13 */
[----:B------:R-:W-:-:S04]  /*1990*/  IMAD.HI.U32 R23, R4, R29, RZ ;  /* 0x0000001d04177227 */ /* 0x000fc800078e00ff */
[--C-:B------:R-:W-:Y:S02]  /*19a0*/  @!P6 IMAD.IADD R18, R18, 0x1, -R2.reuse ;  /* 0x000000011212e824 */ /* 0x100fe400078e0a02 */
[----:B------:R-:W-:Y:S01]  /*19b0*/  @!P2 IMAD.IADD R16, R16, 0x1, -R2 ;  /* 0x000000011010a824 */ /* 0x000fe200078e0a02 */
[----:B------:R-:W-:Y:S01]  /*19c0*/  ISETP.GE.AND P2, PT, R20, RZ, PT ;  /* 0x000000ff1400720c */ /* 0x000fe20003f46270 */
[----:B------:R-:W-:Y:S01]  /*19d0*/  IMAD.HI.U32 R20, R4, R25, RZ ;  /* 0x0000001904147227 */ /* 0x000fe200078e00ff */
[----:B------:R-:W-:-:S03]  /*19e0*/  ISETP.GT.U32.AND P6, PT, R2, R18, PT ;  /* 0x000000120200720c */ /* 0x000fc60003fc4070 */
[----:B------:R-:W-:Y:S02]  /*19f0*/  IMAD.MOV R20, RZ, RZ, -R20 ;  /* 0x000000ffff147224 */ /* 0x000fe400078e0a14 */
[--C-:B------:R-:W-:Y:S02]  /*1a00*/  @!P0 IMAD.IADD R17, R17, 0x1, -R2.reuse ;  /* 0x0000000111118824 */ /* 0x100fe400078e0a02 */
[C---:B------:R-:W-:Y:S02]  /*1a10*/  IMAD R20, R2.reuse, R20, R25 ;  /* 0x0000001402147224 */ /* 0x040fe400078e0219 */
[C---:B------:R-:W-:Y:S01]  /*1a20*/  IMAD R19, R2.reuse, R19, R27 ;  /* 0x0000001302137224 */ /* 0x040fe200078e021b */
[----:B------:R-:W-:Y:S01]  /*1a30*/  ISETP.GT.U32.AND P0, PT, R2, R17, PT ;  /* 0x000000110200720c */ /* 0x000fe20003f04070 */
[----:B------:R-:W-:Y:S01]  /*1a40*/  IMAD.MOV R26, RZ, RZ, -R23 ;  /* 0x000000ffff1a7224 */ /* 0x000fe200078e0a17 */
[----:B------:R-:W-:Y:S01]  /*1a50*/  IABS R27, R28 ;  /* 0x0000001c001b7213 */ /* 0x000fe20000000000 */
[----:B------:R-:W-:Y:S01]  /*1a60*/  @!P6 IMAD.IADD R18, R18, 0x1, -R2 ;  /* 0x000000011212e824 */ /* 0x000fe200078e0a02 */
[----:B------:R-:W-:Y:S01]  /*1a70*/  ISETP.GT.U32.AND P6, PT, R2, R20, PT ;  /* 0x000000140200720c */ /* 0x000fe20003fc4070 */
[----:B------:R-:W-:Y:S01]  /*1a80*/  @!P1 IMAD.MOV R14, RZ, RZ, -R14 ;  /* 0x000000ffff0e9224 */ /* 0x000fe200078e0a0e */
[----:B------:R-:W-:Y:S01]  /*1a90*/  ISETP.GE.AND P1, PT, R22, RZ, PT ;  /* 0x000000ff1600720c */ /* 0x000fe20003f26270 */
[----:B------:R-:W-:Y:S01]  /*1aa0*/  @!P5 IMAD.MOV R16, RZ, RZ, -R16 ;  /* 0x000000ffff10d224 */ /* 0x000fe200078e0a10 */
[C---:B------:R-:W-:Y:S01]  /*1ab0*/  ISETP.GT.U32.AND P5, PT, R2.reuse, R19, PT ;  /* 0x000000130200720c */ /* 0x040fe20003fa4070 */
[----:B------:R-:W-:Y:S01]  /*1ac0*/  IMAD R25, R2, R26, R29 ;  /* 0x0000001a02197224 */ /* 0x000fe200078e021d */
[----:B------:R-:W-:Y:S01]  /*1ad0*/  LOP3.LUT R26, R3, 0x30, RZ, 0xfc, !PT ;  /* 0x00000030031a7812 */ /* 0x000fe200078efcff */
[----:B------:R-:W-:-:S03]  /*1ae0*/  IMAD.HI.U32 R22, R4, R27, RZ ;  /* 0x0000001b04167227 */ /* 0x000fc600078e00ff */
[----:B------:R-:W-:Y:S01]  /*1af0*/  IABS R29, R26 ;  /* 0x0000001a001d7213 */ /* 0x000fe20000000000 */
[--C-:B------:R-:W-:Y:S01]  /*1b00*/  @!P0 IMAD.IADD R17, R17, 0x1, -R2.reuse ;  /* 0x0000000111118824 */ /* 0x100fe200078e0a02 */
[----:B------:R-:W-:Y:S01]  /*1b10*/  ISETP.GE.AND P0, PT, R28, RZ, PT ;  /* 0x000000ff1c00720c */ /* 0x000fe20003f06270 */
[----:B------:R-:W-:Y:S01]  /*1b20*/  @!P6 IMAD.IADD R20, R20, 0x1, -R2 ;  /* 0x000000011414e824 */ /* 0x000fe200078e0a02 */
[----:B------:R-:W-:Y:S01]  /*1b30*/  LOP3.LUT R28, R3, 0x2c, RZ, 0xfc, !PT ;  /* 0x0000002c031c7812 */ /* 0x000fe200078efcff */
[----:B------:R-:W-:Y:S02]  /*1b40*/  IMAD.MOV R22, RZ, RZ, -R22 ;  /* 0x000000ffff167224 */ /* 0x000fe400078e0a16 */
[----:B------:R-:W-:Y:S01]  /*1b50*/  @!P4 IMAD.MOV R17, RZ, RZ, -R17 ;  /* 0x000000ffff11c224 */ /* 0x000fe200078e0a11 */
[C---:B------:R-:W-:Y:S01]  /*1b60*/  ISETP.GT.U32.AND P4, PT, R2.reuse, R20, PT ;  /* 0x000000140200720c */ /* 0x040fe20003f84070 */
[----:B------:R-:W-:Y:S02]  /*1b70*/  IMAD R23, R2, R22, R27 ;  /* 0x0000001602177224 */ /* 0x000fe400078e021b */
[----:B------:R-:W-:-:S04]  /*1b80*/  IMAD.HI.U32 R22, R4, R29, RZ ;  /* 0x0000001d04167227 */ /* 0x000fc800078e00ff */
[----:B------:R-:W-:Y:S01]  /*1b90*/  @!P5 IMAD.IADD R19, R19, 0x1, -R2 ;  /* 0x000000011313d824 */ /* 0x000fe200078e0a02 */
[----:B------:R-:W-:Y:S01]  /*1ba0*/  ISETP.GT.U32.AND P5, PT, R2, R23, PT ;  /* 0x000000170200720c */ /* 0x000fe20003fa4070 */
[----:B------:R-:W-:Y:S02]  /*1bb0*/  IMAD.MOV R22, RZ, RZ, -R22 ;  /* 0x000000ffff167224 */ /* 0x000fe400078e0a16 */
[----:B------:R-:W-:Y:S01]  /*1bc0*/  IMAD.HI.U32 R24, R4, R31, RZ ;  /* 0x0000001f04187227 */ /* 0x000fe200078e00ff */
[----:B------:R-:W-:-:S03]  /*1bd0*/  ISETP.GT.U32.AND P6, PT, R2, R19, PT ;  /* 0x000000130200720c */ /* 0x000fc60003fc4070 */
[----:B------:R-:W-:Y:S02]  /*1be0*/  IMAD R29, R2, R22, R29 ;  /* 0x00000016021d7224 */ /* 0x000fe400078e021d */
[----:B------:R-:W-:Y:S02]  /*1bf0*/  IMAD.MOV R24, RZ, RZ, -R24 ;  /* 0x000000ffff187224 */ /* 0x000fe400078e0a18 */
[--C-:B------:R-:W-:Y:S01]  /*1c00*/  @!P4 IMAD.IADD R20, R20, 0x1, -R2.reuse ;  /* 0x000000011414c824 */ /* 0x100fe200078e0a02 */
[C---:B------:R-:W-:Y:S01]  /*1c10*/  ISETP.GT.U32.AND P4, PT, R2.reuse, R29, PT ;  /* 0x0000001d0200720c */ /* 0x040fe20003f84070 */
[C---:B------:R-:W-:Y:S01]  /*1c20*/  IMAD R27, R2.reuse, R24, R31 ;  /* 0x00000018021b7224 */ /* 0x040fe200078e021f */
[----:B------:R-:W-:Y:S01]  /*1c30*/  IABS R31, R28 ;  /* 0x0000001c001f7213 */ /* 0x000fe20000000000 */
[----:B------:R-:W-:Y:S02]  /*1c40*/  @!P5 IMAD.IADD R23, R23, 0x1, -R2 ;  /* 0x000000011717d824 */ /* 0x000fe400078e0a02 */
[----:B------:R-:W-:Y:S01]  /*1c50*/  @!P3 IMAD.MOV R18, RZ, RZ, -R18 ;  /* 0x000000ffff12b224 */ /* 0x000fe200078e0a12 */
[----:B------:R-:W-:Y:S01]  /*1c60*/  ISETP.GT.U32.AND P3, PT, R2, R25, PT ;  /* 0x000000190200720c */ /* 0x000fe20003f64070 */
[----:B------:R-:W-:Y:S01]  /*1c70*/  IMAD.HI.U32 R24, R4, R31, RZ ;  /* 0x0000001f04187227 */ /* 0x000fe200078e00ff */
[----:B------:R-:W-:-:S03]  /*1c80*/  ISETP.GT.U32.AND P5, PT, R2, R23, PT ;  /* 0x000000170200720c */ /* 0x000fc60003fa4070 */
[----:B------:R-:W-:Y:S02]  /*1c90*/  IMAD.MOV R24, RZ, RZ, -R24 ;  /* 0x000000ffff187224 */ /* 0x000fe400078e0a18 */
[----:B------:R-:W-:Y:S02]  /*1ca0*/  @!P4 IMAD.IADD R29, R29, 0x1, -R2 ;  /* 0x000000011d1dc824 */ /* 0x000fe400078e0a02 */
[C---:B------:R-:W-:Y:S02]  /*1cb0*/  IMAD R31, R2.reuse, R24, R31 ;  /* 0x00000018021f7224 */ /* 0x040fe400078e021f */
[----:B------:R-:W-:Y:S01]  /*1cc0*/  @!P2 IMAD.MOV R20, RZ, RZ, -R20 ;  /* 0x000000ffff14a224 */ /* 0x000fe200078e0a14 */
[C---:B------:R-:W-:Y:S01]  /*1cd0*/  ISETP.GT.U32.AND P2, PT, R2.reuse, R29, PT ;  /* 0x0000001d0200720c */ /* 0x040fe20003f44070 */
[----:B------:R-:W-:Y:S01]  /*1ce0*/  @!P3 IMAD.IADD R25, R25, 0x1, -R2 ;  /* 0x000000011919b824 */ /* 0x000fe200078e0a02 */
[----:B------:R-:W-:Y:S01]  /*1cf0*/  ISETP.GT.U32.AND P3, PT, R2, R31, PT ;  /* 0x0000001f0200720c */ /* 0x000fe20003f64070 */
[----:B------:R-:W-:-:S03]  /*1d00*/  IMAD.HI.U32 R24, R4, R35, RZ ;  /* 0x0000002304187227 */ /* 0x000fc600078e00ff */
[C---:B------:R-:W-:Y:S01]  /*1d10*/  ISETP.GT.U32.AND P4, PT, R2.reuse, R25, PT ;  /* 0x000000190200720c */ /* 0x040fe20003f84070 */
[--C-:B------:R-:W-:Y:S01]  /*1d20*/  @!P6 IMAD.IADD R19, R19, 0x1, -R2.reuse ;  /* 0x000000011313e824 */ /* 0x100fe200078e0a02 */
[----:B------:R-:W-:Y:S01]  /*1d30*/  ISETP.GT.U32.AND P6, PT, R2, R27, PT ;  /* 0x0000001b0200720c */ /* 0x000fe20003fc4070 */
[----:B------:R-:W-:Y:S01]  /*1d40*/  @!P5 IMAD.IADD R23, R23, 0x1, -R2 ;  /* 0x000000011717d824 */ /* 0x000fe200078e0a02 */
[----:B------:R-:W-:Y:S01]  /*1d50*/  ISETP.GE.AND P5, PT, R30, RZ, PT ;  /* 0x000000ff1e00720c */ /* 0x000fe20003fa6270 */
[----:B------:R-:W-:Y:S01]  /*1d60*/  IMAD.MOV R24, RZ, RZ, -R24 ;  /* 0x000000ffff187224 */ /* 0x000fe200078e0a18 */
[----:B------:R-:W-:Y:S01]  /*1d70*/  LOP3.LUT R30, R3, 0x20, RZ, 0xfc, !PT ;  /* 0x00000020031e7812 */ /* 0x000fe200078efcff */
[----:B------:R-:W-:-:S03]  /*1d80*/  IMAD.HI.U32 R22, R4, R33, RZ ;  /* 0x0000002104167227 */ /* 0x000fc600078e00ff */
[----:B------:R-:W-:Y:S01]  /*1d90*/  IABS R37, R30 ;  /* 0x0000001e00257213 */ /* 0x000fe20000000000 */
[C---:B------:R-:W-:Y:S02]  /*1da0*/  IMAD R35, R2.reuse, R24, R35 ;  /* 0x0000001802237224 */ /* 0x040fe400078e0223 */
[----:B------:R-:W-:Y:S02]  /*1db0*/  IMAD.MOV R22, RZ, RZ, -R22 ;  /* 0x000000ffff167224 */ /* 0x000fe400078e0a16 */
[--C-:B------:R-:W-:Y:S01]  /*1dc0*/  @!P2 IMAD.IADD R29, R29, 0x1, -R2.reuse ;  /* 0x000000011d1da824 */ /* 0x100fe200078e0a02 */
[C---:B------:R-:W-:Y:S01]  /*1dd0*/  ISETP.GT.U32.AND P2, PT, R2.reuse, R35, PT ;  /* 0x000000230200720c */ /* 0x040fe20003f44070 */
[----:B------:R-:W-:Y:S02]  /*1de0*/  @!P3 IMAD.IADD R31, R31, 0x1, -R2 ;  /* 0x000000011f1fb824 */ /* 0x000fe400078e0a02 */
[----:B------:R-:W-:Y:S02]  /*1df0*/  IMAD R33, R2, R22, R33 ;  /* 0x0000001602217224 */ /* 0x000fe400078e0221 */
[----:B------:R-:W-:Y:S01]  /*1e00*/  IMAD.HI.U32 R22, R4, R37, RZ ;  /* 0x0000002504167227 */ /* 0x000fe200078e00ff */
[----:B------:R-:W-:-:S03]  /*1e10*/  ISETP.GT.U32.AND P3, PT, R2, R31, PT ;  /* 0x0000001f0200720c */ /* 0x000fc60003f64070 */
[----:B------:R-:W-:Y:S01]  /*1e20*/  @!P6 IMAD.IADD R27, R27, 0x1, -R2 ;  /* 0x000000011b1be824 */ /* 0x000fe200078e0a02 */
[----:B------:R-:W-:Y:S01]  /*1e30*/  ISETP.GE.AND P6, PT, R32, RZ, PT ;  /* 0x000000ff2000720c */ /* 0x000fe20003fc6270 */
[----:B------:R-:W-:Y:S01]  /*1e40*/  IMAD.MOV R24, RZ, RZ, -R22 ;  /* 0x000000ffff187224 */ /* 0x000fe200078e0a16 */
[----:B------:R-:W-:Y:S01]  /*1e50*/  LOP3.LUT R32, R3, 0x1c, RZ, 0xfc, !PT ;  /* 0x0000001c03207812 */ /* 0x000fe200078efcff */
[--C-:B------:R-:W-:Y:S02]  /*1e60*/  @!P2 IMAD.IADD R35, R35, 0x1, -R2.reuse ;  /* 0x000000012323a824 */ /* 0x100fe400078e0a02 */
[C---:B------:R-:W-:Y:S01]  /*1e70*/  IMAD R37, R2.reuse, R24, R37 ;  /* 0x0000001802257224 */ /* 0x040fe200078e0225 */
[----:B------:R-:W-:Y:S01]  /*1e80*/  IABS R39, R32 ;  /* 0x0000002000277213 */ /* 0x000fe20000000000 */
[--C-:B------:R-:W-:Y:S01]  /*1e90*/  @!P4 IMAD.IADD R25, R25, 0x1, -R2.reuse ;  /* 0x000000011919c824 */ /* 0x100fe200078e0a02 */
[C---:B------:R-:W-:Y:S01]  /*1ea0*/  ISETP.GT.U32.AND P4, PT, R2.reuse, R33, PT ;  /* 0x000000210200720c */ /* 0x040fe20003f84070 */
[----:B------:R-:W-:Y:S01]  /*1eb0*/  @!P3 IMAD.IADD R31, R31, 0x1, -R2 ;  /* 0x000000011f1fb824 */ /* 0x000fe200078e0a02 */
[----:B------:R-:W-:Y:S01]  /*1ec0*/  ISETP.GT.U32.AND P2, PT, R2, R37, PT ;  /* 0x000000250200720c */ /* 0x000fe20003f44070 */
[----:B------:R-:W-:Y:S01]  /*1ed0*/  IMAD.HI.U32 R22, R4, R39, RZ ;  /* 0x0000002704167227 */ /* 0x000fe200078e00ff */
[----:B------:R-:W-:-:S02]  /*1ee0*/  ISETP.GE.AND P3, PT, R28, RZ, PT ;  /* 0x000000ff1c00720c */ /* 0x000fc40003f66270 */
[----:B------:R-:W-:Y:S01]  /*1ef0*/  LOP3.LUT R28, R3, 0x18, RZ, 0xfc, !PT ;  /* 0x00000018031c7812 */ /* 0x000fe200078efcff */
[----:B------:R-:W-:Y:S02]  /*1f00*/  IMAD.MOV R22, RZ, RZ, -R22 ;  /* 0x000000ffff167224 */ /* 0x000fe400078e0a16 */
[----:B------:R-:W-:Y:S01]  /*1f10*/  @!P1 IMAD.MOV R19, RZ, RZ, -R19 ;  /* 0x000000ffff139224 */ /* 0x000fe200078e0a13 */
[----:B------:R-:W-:Y:S01]  /*1f20*/  IABS R41, R28 ;  /* 0x0000001c00297213 */ /* 0x000fe20000000000 */
[C---:B------:R-:W-:Y:S01]  /*1f30*/  IMAD R39, R2.reuse, R22, R39 ;  /* 0x0000001602277224 */ /* 0x040fe200078e0227 */
[----:B------:R-:W-:Y:S01]  /*1f40*/  ISETP.GT.U32.AND P1, PT, R2, R27, PT ;  /* 0x0000001b0200720c */ /* 0x000fe20003f24070 */
[--C-:B------:R-:W-:Y:S01]  /*1f50*/  @!P4 IMAD.IADD R33, R33, 0x1, -R2.reuse ;  /* 0x000000012121c824 */ /* 0x100fe200078e0a02 */
[----:B------:R-:W-:Y:S01]  /*1f60*/  ISETP.GE.AND P4, PT, R34, RZ, PT ;  /* 0x000000ff2200720c */ /* 0x000fe20003f86270 */
[----:B------:R-:W-:Y:S01]  /*1f70*/  @!P2 IMAD.IADD R37, R37, 0x1, -R2 ;  /* 0x000000012525a824 */ /* 0x000fe200078e0a02 */
[----:B------:R-:W-:Y:S01]  /*1f80*/  ISETP.GT.U32.AND P2, PT, R2, R39, PT ;  /* 0x000000270200720c */ /* 0x000fe20003f44070 */
[----:B------:R-:W-:Y:S01]  /*1f90*/  IMAD.HI.U32 R22, R4, R41, RZ ;  /* 0x0000002904167227 */ /* 0x000fe200078e00ff */
[----:B------:R-:W-:-:S03]  /*1fa0*/  LOP3.LUT R34, R3, 0x14, RZ, 0xfc, !PT ;  /* 0x0000001403227812 */ /* 0x000fc600078efcff */
[----:B------:R-:W-:Y:S01]  /*1fb0*/  IMAD.MOV R22, RZ, RZ, -R22 ;  /* 0x000000ffff167224 */ /* 0x000fe200078e0a16 */
[----:B------:R-:W-:Y:S01]  /*1fc0*/  IABS R43, R34 ;  /* 0x00000022002b7213 */ /* 0x000fe20000000000 */
[----:B------:R-:W-:Y:S01]  /*1fd0*/  @!P5 IMAD.MOV R25, RZ, RZ, -R25 ;  /* 0x000000ffff19d224 */ /* 0x000fe200078e0a19 */
[C---:B------:R-:W-:Y:S01]  /*1fe0*/  ISETP.GT.U32.AND P5, PT, R2.reuse, R37, PT ;  /* 0x000000250200720c */ /* 0x040fe20003fa4070 */
[----:B------:R-:W-:Y:S02]  /*1ff0*/  IMAD R41, R2, R22, R41 ;  /* 0x0000001602297224 */ /* 0x000fe400078e0229 */
[----:B------:R-:W-:-:S04]  /*2000*/  IMAD.HI.U32 R22, R4, R45, RZ ;  /* 0x0000002d04167227 */ /* 0x000fc800078e00ff */
[----:B------:R-:W-:Y:S01]  /*2010*/  @!P2 IMAD.IADD R39, R39, 0x1, -R2 ;  /* 0x000000012727a824 */ /* 0x000fe200078e0a02 */
[----:B------:R-:W-:Y:S01]  /*2020*/  ISETP.GT.U32.AND P2, PT, R2, R41, PT ;  /* 0x000000290200720c */ /* 0x000fe20003f44070 */
[----:B------:R-:W-:-:S04]  /*2030*/  IMAD.HI.U32 R24, R4, R43, RZ ;  /* 0x0000002b04187227 */ /* 0x000fc800078e00ff */
[----:B------:R-:W-:Y:S02]  /*2040*/  IMAD.MOV R22, RZ, RZ, -R22 ;  /* 0x000000ffff167224 */ /* 0x000fe400078e0a16 */
[----:B------:R-:W-:Y:S02]  /*2050*/  IMAD.MOV R24, RZ, RZ, -R24 ;  /* 0x000000ffff187224 */ /* 0x000fe400078e0a18 */
[----:B------:R-:W-:Y:S02]  /*2060*/  IMAD R45, R2, R22, R45 ;  /* 0x00000016022d7224 */ /* 0x000fe400078e022d */
[----:B------:R-:W-:-:S04]  /*2070*/  IMAD.HI.U32 R22, R4, R53, RZ ;  /* 0x0000003504167227 */ /* 0x000fc800078e00ff */
[--C-:B------:R-:W-:Y:S01]  /*2080*/  @!P2 IMAD.IADD R41, R41, 0x1, -R2.reuse ;  /* 0x000000012929a824 */ /* 0x100fe200078e0a02 */
[----:B------:R-:W-:Y:S01]  /*2090*/  ISETP.GT.U32.AND P2, PT, R2, R35, PT ;  /* 0x000000230200720c */ /* 0x000fe20003f44070 */
[----:B------:R-:W-:Y:S01]  /*20a0*/  @!P1 IMAD.IADD R27, R27, 0x1, -R2 ;  /* 0x000000011b1b9824 */ /* 0x000fe200078e0a02 */
[----:B------:R-:W-:Y:S01]  /*20b0*/  ISETP.GE.AND P1, PT, R26, RZ, PT ;  /* 0x000000ff1a00720c */ /* 0x000fe20003f26270 */
[C---:B------:R-:W-:Y:S02]  /*20c0*/  IMAD R43, R2.reuse, R24, R43 ;  /* 0x00000018022b7224 */ /* 0x040fe400078e022b */
[----:B------:R-:W-:Y:S01]  /*20d0*/  @!P0 IMAD.MOV R23, RZ, RZ, -R23 ;  /* 0x000000ffff178224 */ /* 0x000fe200078e0a17 */
[----:B------:R-:W-:Y:S01]  /*20e0*/  ISETP.GT.U32.AND P0, PT, R2, R33, PT ;  /* 0x000000210200720c */ /* 0x000fe20003f04070 */
[----:B------:R-:W-:-:S04]  /*20f0*/  IMAD.HI.U32 R24, R4, R47, RZ ;  /* 0x0000002f04187227 */ /* 0x000fc800078e00ff */
[----:B------:R-:W-:Y:S02]  /*2100*/  IMAD.MOV R22, RZ, RZ, -R22 ;  /* 0x000000ffff167224 */ /* 0x000fe400078e0a16 */
[----:B------:R-:W-:Y:S02]  /*2110*/  IMAD.MOV R24, RZ, RZ, -R24 ;  /* 0x000000ffff187224 */ /* 0x000fe400078e0a18 */
[C---:B------:R-:W-:Y:S02]  /*2120*/  IMAD R53, R2.reuse, R22, R53 ;  /* 0x0000001602357224 */ /* 0x040fe400078e0235 */
[C---:B------:R-:W-:Y:S02]  /*2130*/  IMAD R47, R2.reuse, R24, R47 ;  /* 0x00000018022f7224 */ /* 0x040fe400078e022f */
[----:B------:R-:W-:Y:S01]  /*2140*/  @!P5 IMAD.IADD R37, R37, 0x1, -R2 ;  /* 0x000000012525d824 */ /* 0x000fe200078e0a02 */
[----:B------:R-:W-:Y:S01]  /*2150*/  ISETP.GT.U32.AND P5, PT, R2, R53, PT ;  /* 0x000000350200720c */ /* 0x000fe20003fa4070 */
[----:B------:R-:W-:-:S04]  /*2160*/  IMAD.HI.U32 R26, R4, R49, RZ ;  /* 0x00000031041a7227 */ /* 0x000fc800078e00ff */
[----:B------:R-:W-:Y:S01]  /*2170*/  @!P6 IMAD.MOV R27, RZ, RZ, -R27 ;  /* 0x000000ffff1be224 */ /* 0x000fe200078e0a1b */
[----:B------:R-:W-:Y:S01]  /*2180*/  ISETP.GT.U32.AND P6, PT, R2, R39, PT ;  /* 0x000000270200720c */ /* 0x000fe20003fc4070 */
[----:B------:R-:W-:-:S04]  /*2190*/  IMAD.HI.U32 R4, R4, R51, RZ ;  /* 0x0000003304047227 */ /* 0x000fc800078e00ff */
[----:B------:R-:W-:Y:S01]  /*21a0*/  @!P3 IMAD.MOV R31, RZ, RZ, -R31 ;  /* 0x000000ffff1fb224 */ /* 0x000fe200078e0a1f */
[C---:B------:R-:W-:Y:S01]  /*21b0*/  ISETP.GT.U32.AND P3, PT, R2.reuse, R43, PT ;  /* 0x0000002b0200720c */ /* 0x040fe20003f64070 */
[--C-:B------:R-:W-:Y:S01]  /*21c0*/  @!P2 IMAD.IADD R35, R35, 0x1, -R2.reuse ;  /* 0x000000012323a824 */ /* 0x100fe200078e0a02 */
[C---:B------:R-:W-:Y:S01]  /*21d0*/  ISETP.GT.U32.AND P2, PT, R2.reuse, R47, PT ;  /* 0x0000002f0200720c */ /* 0x040fe20003f44070 */
[----:B------:R-:W-:Y:S01]  /*21e0*/  @!P1 IMAD.MOV R29, RZ, RZ, -R29 ;  /* 0x000000ffff1d9224 */ /* 0x000fe200078e0a1d */
[C---:B------:R-:W-:Y:S01]  /*21f0*/  ISETP.GT.U32.AND P1, PT, R2.reuse, R41, PT ;  /* 0x000000290200720c */ /* 0x040fe20003f24070 */
[----:B------:R-:W-:Y:S01]  /*2200*/  @!P0 IMAD.IADD R33, R33, 0x1, -R2 ;  /* 0x0000000121218824 */ /* 0x000fe200078e0a02 */
[----:B------:R-:W-:Y:S01]  /*2210*/  ISETP.GT.U32.AND P0, PT, R2, R45, PT ;  /* 0x0000002d0200720c */ /* 0x000fe20003f04070 */
[----:B------:R-:W-:Y:S02]  /*2220*/  IMAD.MOV R4, RZ, RZ, -R4 ;  /* 0x000000ffff047224 */ /* 0x000fe400078e0a04 */
[----:B------:R-:W-:-:S02]  /*2230*/  IMAD.MOV R26, RZ, RZ, -R26 ;  /* 0x000000ffff1a7224 */ /* 0x000fc400078e0a1a */
[C---:B------:R-:W-:Y:S02]  /*2240*/  IMAD R51, R2.reuse, R4, R51 ;  /* 0x0000000402337224 */ /* 0x040fe400078e0233 */
[C---:B------:R-:W-:Y:S02]  /*2250*/  IMAD R49, R2.reuse, R26, R49 ;  /* 0x0000001a02317224 */ /* 0x040fe400078e0231 */
[--C-:B------:R-:W-:Y:S01]  /*2260*/  @!P5 IMAD.IADD R53, R53, 0x1, -R2.reuse ;  /* 0x000000013535d824 */ /* 0x100fe200078e0a02 */
[C---:B------:R-:W-:Y:S01]  /*2270*/  ISETP.GT.U32.AND P5, PT, R2.reuse, R51, PT ;  /* 0x000000330200720c */ /* 0x040fe20003fa4070 */
[--C-:B------:R-:W-:Y:S01]  /*2280*/  @!P6 IMAD.IADD R39, R39, 0x1, -R2.reuse ;  /* 0x000000012727e824 */ /* 0x100fe200078e0a02 */
[----:B------:R-:W-:Y:S01]  /*2290*/  ISETP.GT.U32.AND P6, PT, R2, R49, PT ;  /* 0x000000310200720c */ /* 0x000fe20003fc4070 */
[--C-:B------:R-:W-:Y:S01]  /*22a0*/  @!P3 IMAD.IADD R43, R43, 0x1, -R2.reuse ;  /* 0x000000012b2bb824 */ /* 0x100fe200078e0a02 */
[----:B------:R-:W-:Y:S01]  /*22b0*/  ISETP.GE.AND P3, PT, R30, RZ, PT ;  /* 0x000000ff1e00720c */ /* 0x000fe20003f66270 */
[--C-:B------:R-:W-:Y:S01]  /*22c0*/  @!P2 IMAD.IADD R47, R47, 0x1, -R2.reuse ;  /* 0x000000012f2fa824 */ /* 0x100fe200078e0a02 */
[----:B------:R-:W-:Y:S01]  /*22d0*/  ISETP.GE.AND P2, PT, R28, RZ, PT ;  /* 0x000000ff1c00720c */ /* 0x000fe20003f46270 */
[--C-:B------:R-:W-:Y:S01]  /*22e0*/  @!P1 IMAD.IADD R41, R41, 0x1, -R2.reuse ;  /* 0x0000000129299824 */ /* 0x100fe200078e0a02 */
[----:B------:R-:W-:Y:S01]  /*22f0*/  ISETP.GE.AND P1, PT, R36, RZ, PT ;  /* 0x000000ff2400720c */ /* 0x000fe20003f26270 */
[--C-:B------:R-:W-:Y:S01]  /*2300*/  @!P0 IMAD.IADD R45, R45, 0x1, -R2.reuse ;  /* 0x000000012d2d8824 */ /* 0x100fe200078e0a02 */
[----:B------:R-:W-:Y:S01]  /*2310*/  ISETP.GE.AND P0, PT, R32, RZ, PT ;  /* 0x000000ff2000720c */ /* 0x000fe20003f06270 */
[----:B------:R-:W-:Y:S01]  /*2320*/  @!P4 IMAD.MOV R33, RZ, RZ, -R33 ;  /* 0x000000ffff21c224 */ /* 0x000fe200078e0a21 */
[C---:B------:R-:W-:Y:S01]  /*2330*/  ISETP.GT.U32.AND P4, PT, R2.reuse, R43, PT ;  /* 0x0000002b0200720c */ /* 0x040fe20003f84070 */
[--C-:B------:R-:W-:Y:S01]  /*2340*/  @!P5 IMAD.IADD R51, R51, 0x1, -R2.reuse ;  /* 0x000000013333d824 */ /* 0x100fe200078e0a02 */
[----:B------:R-:W-:Y:S01]  /*2350*/  ISETP.GE.AND P5, PT, R3, RZ, PT ;  /* 0x000000ff0300720c */ /* 0x000fe20003fa6270 */
[--C-:B------:R-:W-:Y:S01]  /*2360*/  @!P6 IMAD.IADD R49, R49, 0x1, -R2.reuse ;  /* 0x000000013131e824 */ /* 0x100fe200078e0a02 */
[C---:B------:R-:W-:Y:S01]  /*2370*/  ISETP.GT.U32.AND P6, PT, R2.reuse, R53, PT ;  /* 0x000000350200720c */ /* 0x040fe20003fc4070 */
[----:B------:R-:W-:Y:S01]  /*2380*/  @!P3 IMAD.MOV R37, RZ, RZ, -R37 ;  /* 0x000000ffff25b224 */ /* 0x000fe200078e0a25 */
[C---:B------:R-:W-:Y:S01]  /*2390*/  ISETP.GT.U32.AND P3, PT, R2.reuse, R47, PT ;  /* 0x0000002f0200720c */ /* 0x040fe20003f64070 */
[----:B------:R-:W-:Y:S01]  /*23a0*/  @!P2 IMAD.MOV R41, RZ, RZ, -R41 ;  /* 0x000000ffff29a224 */ /* 0x000fe200078e0a29 */
[C---:B------:R-:W-:Y:S01]  /*23b0*/  ISETP.GT.U32.AND P2, PT, R2.reuse, R51, PT ;  /* 0x000000330200720c */ /* 0x040fe20003f44070 */
[----:B------:R-:W-:Y:S01]  /*23c0*/  @!P1 IMAD.MOV R35, RZ, RZ, -R35 ;  /* 0x000000ffff239224 */ /* 0x000fe200078e0a23 */
[C---:B------:R-:W-:Y:S01]  /*23d0*/  ISETP.GT.U32.AND P1, PT, R2.reuse, R45, PT ;  /* 0x0000002d0200720c */ /* 0x040fe20003f24070 */
[----:B------:R-:W-:Y:S01]  /*23e0*/  @!P0 IMAD.MOV R39, RZ, RZ, -R39 ;  /* 0x000000ffff278224 */ /* 0x000fe200078e0a27 */
[----:B------:R-:W-:Y:S01]  /*23f0*/  ISETP.GT.U32.AND P0, PT, R2, R49, PT ;  /* 0x000000310200720c */ /* 0x000fe20003f04070 */
[--C-:B------:R-:W-:Y:S01]  /*2400*/  @!P4 IMAD.IADD R43, R43, 0x1, -R2.reuse ;  /* 0x000000012b2bc824 */ /* 0x100fe200078e0a02 */
[----:B------:R-:W-:Y:S01]  /*2410*/  ISETP.GE.AND P4, PT, R34, RZ, PT ;  /* 0x000000ff2200720c */ /* 0x000fe20003f86270 */
[----:B------:R-:W-:Y:S01]  /*2420*/  IMAD R3, R46, UR13, RZ ;  /* 0x0000000d2e037c24 */ /* 0x000fe2000f8e02ff */
[----:B------:R-:W-:Y:S01]  /*2430*/  USHF.L.U32 UR13, UR13, 0x7, URZ ;  /* 0x000000070d0d7899 */ /* 0x000fe2000800063f */
[--C-:B------:R-:W-:Y:S01]  /*2440*/  @!P6 IMAD.IADD R53, R53, 0x1, -R2.reuse ;  /* 0x000000013535e824 */ /* 0x100fe200078e0a02 */
[----:B------:R-:W-:Y:S01]  /*2450*/  ISETP.GE.AND P6, PT, R42, RZ, PT ;  /* 0x000000ff2a00720c */ /* 0x000fe20003fc6270 */
[--C-:B------:R-:W-:Y:S01]  /*2460*/  @!P3 IMAD.IADD R47, R47, 0x1, -R2.reuse ;  /* 0x000000012f2fb824 */ /* 0x100fe200078e0a02 */
[----:B------:R-:W-:Y:S01]  /*2470*/  ISETP.GE.AND P3, PT, R40, RZ, PT ;  /* 0x000000ff2800720c */ /* 0x000fe20003f66270 */
[--C-:B------:R-:W-:Y:S01]  /*2480*/  @!P2 IMAD.IADD R51, R51, 0x1, -R2.reuse ;  /* 0x000000013333a824 */ /* 0x100fe200078e0a02 */
[----:B------:R-:W-:Y:S01]  /*2490*/  ISETP.NE.AND P2, PT, R21, RZ, PT ;  /* 0x000000ff1500720c */ /* 0x000fe20003f45270 */
[--C-:B------:R-:W-:Y:S01]  /*24a0*/  @!P1 IMAD.IADD R45, R45, 0x1, -R2.reuse ;  /* 0x000000012d2d9824 */ /* 0x100fe200078e0a02 */
[----:B------:R-:W-:Y:S01]  /*24b0*/  ISETP.GE.AND P1, PT, R38, RZ, PT ;  /* 0x000000ff2600720c */ /* 0x000fe20003f26270 */
[----:B------:R-:W-:Y:S01]  /*24c0*/  @!P0 IMAD.IADD R49, R49, 0x1, -R2 ;  /* 0x0000000131318824 */ /* 0x000fe200078e0a02 */
[----:B------:R-:W-:Y:S01]  /*24d0*/  ISETP.GE.AND P0, PT, R44, RZ, PT ;  /* 0x000000ff2c00720c */ /* 0x000fe20003f06270 */
[----:B------:R-:W-:Y:S01]  /*24e0*/  @!P4 IMAD.MOV R43, RZ, RZ, -R43 ;  /* 0x000000ffff2bc224 */ /* 0x000fe200078e0a2b */
[----:B------:R-:W-:Y:S01]  /*24f0*/  LOP3.LUT R21, RZ, R21, RZ, 0x33, !PT ;  /* 0x00000015ff157212 */ /* 0x000fe200078e33ff */
[----:B------:R-:W-:Y:S01]  /*2500*/  @!P5 IMAD.MOV R53, RZ, RZ, -R53 ;  /* 0x000000ffff35d224 */ /* 0x000fe200078e0a35 */
[----:B------:R-:W-:Y:S01]  /*2510*/  IADD3 R2, P4, R3, UR4, RZ ;  /* 0x0000000403027c10 */ /* 0x000fe2000ff9e0ff */
[----:B------:R-:W-:Y:S01]  /*2520*/  @!P6 IMAD.MOV R49, RZ, RZ, -R49 ;  /* 0x000000ffff31e224 */ /* 0x000fe200078e0a31 */
[C---:B------:R-:W-:Y:S01]  /*2530*/  SEL R5, R21.reuse, R5, !P2 ;  /* 0x0000000515057207 */ /* 0x040fe20005000000 */
[----:B------:R-:W-:Y:S01]  /*2540*/  @!P3 IMAD.MOV R47, RZ, RZ, -R47 ;  /* 0x000000ffff2fb224 */ /* 0x000fe200078e0a2f */
[C---:B------:R-:W-:Y:S01]  /*2550*/  SEL R6, R21.reuse, R6, !P2 ;  /* 0x0000000615067207 */ /* 0x040fe20005000000 */
[----:B------:R-:W-:Y:S01]  /*2560*/  ULDC UR4, c[0x0][0x234] ;  /* 0x00008d0000047ab9 */ /* 0x000fe20000000800 */
[----:B------:R-:W-:Y:S01]  /*2570*/  SEL R7, R21, R7, !P2 ;  /* 0x0000000715077207 */ /* 0x000fe20005000000 */
[----:B------:R-:W-:Y:S01]  /*2580*/  @!P1 IMAD.MOV R45, RZ, RZ, -R45 ;  /* 0x000000ffff2d9224 */ /* 0x000fe200078e0a2d */
[----:B------:R-:W-:Y:S01]  /*2590*/  LEA.HI.X.SX32 R3, R3, UR5, 0x1, P4 ;  /* 0x0000000503037c11 */ /* 0x000fe2000a0f0eff */
[----:B------:R-:W-:Y:S01]  /*25a0*/  ULDC UR5, c[0x0][0x240] ;  /* 0x0000900000057ab9 */ /* 0x000fe20000000800 */
[----:B------:R-:W-:Y:S01]  /*25b0*/  SEL R8, R21, R8, !P2 ;  /* 0x0000000815087207 */ /* 0x000fe20005000000 */
[----:B------:R-:W-:Y:S01]  /*25c0*/  IMAD R5, R5, UR5, RZ ;  /* 0x0000000505057c24 */ /* 0x000fe2000f8e02ff */
[C---:B------:R-:W-:Y:S01]  /*25d0*/  SEL R9, R21.reuse, R9, !P2 ;  /* 0x0000000915097207 */ /* 0x040fe20005000000 */
[----:B------:R-:W-:Y:S01]  /*25e0*/  IMAD R6, R6, UR5, RZ ;  /* 0x0000000506067c24 */ /* 0x000fe2000f8e02ff */
[----:B------:R-:W-:Y:S01]  /*25f0*/  SEL R11, R21, R11, !P2 ;  /* 0x0000000b150b7207 */ /* 0x000fe20005000000 */
[----:B------:R-:W-:Y:S01]  /*2600*/  IMAD R7, R7, UR5, RZ ;  /* 0x0000000507077c24 */ /* 0x000fe2000f8e02ff */
[-C--:B------:R-:W-:Y:S01]  /*2610*/  IADD3 R22, P5, R5, R2.reuse, RZ ;  /* 0x0000000205167210 */ /* 0x080fe20007fbe0ff */
[----:B------:R-:W-:Y:S01]  /*2620*/  @!P0 IMAD.MOV R51, RZ, RZ, -R51 ;  /* 0x000000ffff338224 */ /* 0x000fe200078e0a33 */
[----:B------:R-:W-:Y:S01]  /*2630*/  IADD3 R24, P4, R6, R2, RZ ;  /* 0x0000000206187210 */ /* 0x000fe20007f9e0ff */
[----:B------:R-:W-:Y:S01]  /*2640*/  IMAD R8, R8, UR5, RZ ;  /* 0x0000000508087c24 */ /* 0x000fe2000f8e02ff */
[----:B------:R-:W-:Y:S01]  /*2650*/  SEL R10, R21, R10, !P2 ;  /* 0x0000000a150a7207 */ /* 0x000fe20005000000 */
[----:B------:R-:W-:Y:S01]  /*2660*/  IMAD R9, R9, UR5, RZ ;  /* 0x0000000509097c24 */ /* 0x000fe2000f8e02ff */
[----:B------:R-:W-:Y:S01]  /*2670*/  IADD3 R4, P3, R7, R2, RZ ;  /* 0x0000000207047210 */ /* 0x000fe20007f7e0ff */
[----:B------:R-:W-:Y:S01]  /*2680*/  IMAD R11, R11, UR5, RZ ;  /* 0x000000050b0b7c24 */ /* 0x000fe2000f8e02ff */
[C---:B------:R-:W-:Y:S01]  /*2690*/  SEL R12, R21.reuse, R12, !P2 ;  /* 0x0000000c150c7207 */ /* 0x040fe20005000000 */
[----:B------:R0:W-:Y:S01]  /*26a0*/  STL [R1+0x144], R22 ;  /* 0x0001441601007387 */ /* 0x0001e20000100800 */
[C---:B------:R-:W-:Y:S01]  /*26b0*/  SEL R13, R21.reuse, R13, !P2 ;  /* 0x0000000d150d7207 */ /* 0x040fe20005000000 */
[----:B------:R-:W-:Y:S01]  /*26c0*/  IMAD R10, R10, UR5, RZ ;  /* 0x000000050a0a7c24 */ /* 0x000fe2000f8e02ff */
[C---:B------:R-:W-:Y:S01]  /*26d0*/  SEL R14, R21.reuse, R14, !P2 ;  /* 0x0000000e150e7207 */ /* 0x040fe20005000000 */
[----:B------:R1:W-:Y:S01]  /*26e0*/  STL [R1+0x14c], R24 ;  /* 0x00014c1801007387 */ /* 0x0003e20000100800 */
[C---:B------:R-:W-:Y:S01]  /*26f0*/  SEL R15, R21.reuse, R15, !P2 ;  /* 0x0000000f150f7207 */ /* 0x040fe20005000000 */
[----:B------:R-:W-:Y:S01]  /*2700*/  IMAD R12, R12, UR5, RZ ;  /* 0x000000050c0c7c24 */ /* 0x000fe2000f8e02ff */
[C---:B------:R-:W-:Y:S01]  /*2710*/  SEL R16, R21.reuse, R16, !P2 ;  /* 0x0000001015107207 */ /* 0x040fe20005000000 */
[----:B------:R2:W-:Y:S01]  /*2720*/  STL [R1+0x154], R4 ;  /* 0x0001540401007387 */ /* 0x0005e20000100800 */
[----:B------:R-:W-:Y:S01]  /*2730*/  SEL R17, R21, R17, !P2 ;  /* 0x0000001115117207 */ /* 0x000fe20005000000 */
[----:B------:R-:W-:Y:S01]  /*2740*/  IMAD R13, R13, UR5, RZ ;  /* 0x000000050d0d7c24 */ /* 0x000fe2000f8e02ff */
[C---:B------:R-:W-:Y:S01]  /*2750*/  SEL R18, R21.reuse, R18, !P2 ;  /* 0x0000001215127207 */ /* 0x040fe20005000000 */
[----:B------:R-:W-:Y:S01]  /*2760*/  IMAD R14, R14, UR5, RZ ;  /* 0x000000050e0e7c24 */ /* 0x000fe2000f8e02ff */
        /* <DEDUP_REMOVED lines=36> */
[-C--:B0-----:R-:W-:Y:S01]  /*29b0*/  IADD3 R22, P2, R8, R2.reuse, RZ ;  /* 0x0000000208167210 */ /* 0x081fe20007f5e0ff */
[----:B------:R-:W-:Y:S01]  /*29c0*/  IMAD R47, R47, UR5, RZ ;  /* 0x000000052f2f7c24 */ /* 0x000fe2000f8e02ff */
[-C--:B-1----:R-:W-:Y:S01]  /*29d0*/  IADD3 R24, P1, R9, R2.reuse, RZ ;  /* 0x0000000209187210 */ /* 0x082fe20007f3e0ff */
[----:B------:R-:W-:Y:S01]  /*29e0*/  IMAD R49, R49, UR5, RZ ;  /* 0x0000000531317c24 */ /* 0x000fe2000f8e02ff */
[-C--:B--2---:R-:W-:Y:S01]  /*29f0*/  IADD3 R4, P0, R11, R2.reuse, RZ ;  /* 0x000000020b047210 */ /* 0x084fe20007f1e0ff */
[----:B------:R0:W-:Y:S01]  /*2a00*/  STL [R1+0x15c], R22 ;  /* 0x00015c1601007387 */ /* 0x0001e20000100800 */
[-C--:B------:R-:W-:Y:S01]  /*2a10*/  LEA.HI.X.SX32 R5, R5, R3.reuse, 0x1, P5 ;  /* 0x0000000305057211 */ /* 0x080fe200028f0eff */
[----:B------:R-:W-:Y:S01]  /*2a20*/  IMAD R51, R51, UR5, RZ ;  /* 0x0000000533337c24 */ /* 0x000fe2000f8e02ff */
[----:B------:R-:W-:Y:S01]  /*2a30*/  LEA.HI.X.SX32 R6, R6, R3, 0x1, P4 ;  /* 0x0000000306067211 */ /* 0x000fe200020f0eff */
[----:B------:R-:W-:Y:S01]  /*2a40*/  STL [R1+0x164], R24 ;  /* 0x0001641801007387 */ /* 0x000fe20000100800 */
[----:B------:R-:W-:Y:S01]  /*2a50*/  IMAD R21, R21, UR5, RZ ;  /* 0x0000000515157c24 */ /* 0x000fe2000f8e02ff */
[----:B------:R-:W-:Y:S01]  /*2a60*/  UIADD3 UR5, UR12, 0x10000, URZ ;  /* 0x000100000c057890 */ /* 0x000fe2000fffe03f */
[----:B------:R-:W-:Y:S01]  /*2a70*/  IMAD R88, R88, UR4, RZ ;  /* 0x0000000458587c24 */ /* 0x000fe2000f8e02ff */
[----:B------:R1:W-:Y:S01]  /*2a80*/  STL [R1+0x16c], R4 ;  /* 0x00016c0401007387 */ /* 0x0003e20000100800 */
[----:B------:R-:W-:Y:S01]  /*2a90*/  UMOV UR4, URZ ;  /* 0x0000003f00047c82 */ /* 0x000fe20008000000 */
[----:B0-----:R-:W-:Y:S01]  /*2aa0*/  IADD3 R22, P6, R10, R2, RZ ;  /* 0x000000020a167210 */ /* 0x001fe20007fde0ff */
[----:B------:R-:W-:Y:S01]  /*2ab0*/  USHF.R.U32.HI UR5, URZ, 0x4, UR5 ;  /* 0x000000043f057899 */ /* 0x000fe20008011605 */
[----:B------:R-:W-:Y:S01]  /*2ac0*/  CS2R R52, SRZ ;  /* 0x0000000000347805 */ /* 0x000fe2000001ff00 */
[----:B------:R-:W-:-:S02]  /*2ad0*/  USHF.R.S32.HI UR25, URZ, 0x1f, UR13 ;  /* 0x0000001f3f197899 */ /* 0x000fc4000801140d */
[----:B------:R-:W-:Y:S01]  /*2ae0*/  STL [R1+0x174], R22 ;  /* 0x0001741601007387 */ /* 0x000fe20000100800 */
[----:B------:R-:W-:Y:S01]  /*2af0*/  USGXT.U32 UR10, UR5, 0xe ;  /* 0x0000000e050a789a */ /* 0x000fe20008000000 */
[-C--:B-1----:R-:W-:Y:S02]  /*2b00*/  IADD3 R4, P5, R12, R2.reuse, RZ ;  /* 0x000000020c047210 */ /* 0x082fe40007fbe0ff */
[----:B------:R0:W-:Y:S04]  /*2b10*/  STL [R1+0x140], R5 ;  /* 0x0001400501007387 */ /* 0x0001e80000100800 */
[----:B------:R1:W-:Y:S04]  /*2b20*/  STL [R1+0x17c], R4 ;  /* 0x00017c0401007387 */ /* 0x0003e80000100800 */
[----:B------:R2:W-:Y:S01]  /*2b30*/  STL [R1+0x148], R6 ;  /* 0x0001480601007387 */ /* 0x0005e20000100800 */
[----:B0-----:R-:W-:-:S02]  /*2b40*/  IADD3 R5, P4, R13, R2, RZ ;  /* 0x000000020d057210 */ /* 0x001fc40007f9e0ff */
[----:B-1----:R-:W-:-:S03]  /*2b50*/  LEA.HI.X.SX32 R4, R7, R3, 0x1, P3 ;  /* 0x0000000307047211 */ /* 0x002fc600018f0eff */
[----:B------:R0:W-:Y:S01]  /*2b60*/  STL [R1+0x184], R5 ;  /* 0x0001840501007387 */ /* 0x0001e20000100800 */
[----:B--2---:R-:W-:-:S03]  /*2b70*/  IADD3 R6, P3, R14, R2, RZ ;  /* 0x000000020e067210 */ /* 0x004fc60007f7e0ff */
[----:B------:R1:W-:Y:S04]  /*2b80*/  STL [R1+0x150], R4 ;  /* 0x0001500401007387 */ /* 0x0003e80000100800 */
[----:B------:R2:W-:Y:S01]  /*2b90*/  STL [R1+0x18c], R6 ;  /* 0x00018c0601007387 */ /* 0x0005e20000100800 */
[----:B0-----:R-:W-:Y:S02]  /*2ba0*/  LEA.HI.X.SX32 R5, R8, R3, 0x1, P2 ;  /* 0x0000000308057211 */ /* 0x001fe400010f0eff */
[----:B-1----:R-:W-:-:S03]  /*2bb0*/  IADD3 R4, P2, R15, R2, RZ ;  /* 0x000000020f047210 */ /* 0x002fc60007f5e0ff */
[----:B------:R0:W-:Y:S01]  /*2bc0*/  STL [R1+0x158], R5 ;  /* 0x0001580501007387 */ /* 0x0001e20000100800 */
[----:B--2---:R-:W-:-:S03]  /*2bd0*/  LEA.HI.X.SX32 R6, R9, R3, 0x1, P1 ;  /* 0x0000000309067211 */ /* 0x004fc600008f0eff */
[----:B------:R1:W-:Y:S04]  /*2be0*/  STL [R1+0x194], R4 ;  /* 0x0001940401007387 */ /* 0x0003e80000100800 */
[----:B------:R2:W-:Y:S01]  /*2bf0*/  STL [R1+0x160], R6 ;  /* 0x0001600601007387 */ /* 0x0005e20000100800 */
[----:B0-----:R-:W-:Y:S02]  /*2c00*/  IADD3 R5, P1, R16, R2, RZ ;  /* 0x0000000210057210 */ /* 0x001fe40007f3e0ff */
        /* <DEDUP_REMOVED lines=50> */
[----:B------:R-:W-:Y:S02]  /*2f30*/  CS2R R24, SRZ ;  /* 0x0000000000187805 */ /* 0x000fe4000001ff00 */
[----:B--2---:R-:W-:Y:S01]  /*2f40*/  IADD3 R6, P2, R39, R2, RZ ;  /* 0x0000000227067210 */ /* 0x004fe20007f5e0ff */
[----:B------:R1:W-:Y:S04]  /*2f50*/  STL [R1+0x1c8], R4 ;  /* 0x0001c80401007387 */ /* 0x0003e80000100800 */
[----:B------:R2:W-:Y:S01]  /*2f60*/  STL [R1+0x204], R6 ;  /* 0x0002040601007387 */ /* 0x0005e20000100800 */
[----:B0-----:R-:W-:Y:S02]  /*2f70*/  LEA.HI.X.SX32 R5, R27, R3, 0x1, P1 ;  /* 0x000000031b057211 */ /* 0x001fe400008f0eff */
[----:B------:R-:W-:-:S02]  /*2f80*/  CS2R R26, SRZ ;  /* 0x00000000001a7805 */ /* 0x000fc4000001ff00 */
[----:B-1----:R-:W-:Y:S01]  /*2f90*/  IADD3 R4, P1, R41, R2, RZ ;  /* 0x0000000229047210 */ /* 0x002fe20007f3e0ff */
[----:B------:R0:W-:Y:S01]  /*2fa0*/  STL [R1+0x1d0], R5 ;  /* 0x0001d00501007387 */ /* 0x0001e20000100800 */
[----:B--2---:R-:W-:-:S03]  /*2fb0*/  LEA.HI.X.SX32 R6, R29, R3, 0x1, P0 ;  /* 0x000000031d067211 */ /* 0x004fc600000f0eff */
[----:B------:R1:W-:Y:S01]  /*2fc0*/  STL [R1+0x20c], R4 ;  /* 0x00020c0401007387 */ /* 0x0003e20000100800 */
[----:B------:R-:W-:-:S03]  /*2fd0*/  CS2R R28, SRZ ;  /* 0x00000000001c7805 */ /* 0x000fc6000001ff00 */
        /* <DEDUP_REMOVED lines=22> */
[----:B------:R-:W-:Y:S01]  /*3140*/  STL [R1+0x234], R6 ;  /* 0x0002340601007387 */ /* 0x000fe20000100800 */
[----:B0-----:R-:W-:Y:S02]  /*3150*/  LEA.HI.X.SX32 R5, R39, R3, 0x1, P2 ;  /* 0x0000000327057211 */ /* 0x001fe400010f0eff */
[----:B------:R-:W-:-:S02]  /*3160*/  CS2R R38, SRZ ;  /* 0x0000000000267805 */ /* 0x000fc4000001ff00 */
[----:B-1----:R-:W-:Y:S01]  /*3170*/  IADD3 R4, P2, R21, R2, RZ ;  /* 0x0000000215047210 */ /* 0x002fe20007f5e0ff */
[----:B------:R0:W-:Y:S01]  /*3180*/  STL [R1+0x200], R5 ;  /* 0x0002000501007387 */ /* 0x0001e20000100800 */
[-C--:B------:R-:W-:Y:S02]  /*3190*/  LEA.HI.X.SX32 R2, R41, R3.reuse, 0x1, P1 ;  /* 0x0000000329027211 */ /* 0x080fe400008f0eff */
[----:B------:R-:W-:Y:S02]  /*31a0*/  CS2R R40, SRZ ;  /* 0x0000000000287805 */ /* 0x000fe4000001ff00 */
[C---:B------:R-:W-:Y:S01]  /*31b0*/  IADD3 R89, P1, R88.reuse, UR6, RZ ;  /* 0x0000000658597c10 */ /* 0x040fe2000ff3e0ff */
[----:B------:R1:W-:Y:S01]  /*31c0*/  STL [R1+0x23c], R4 ;  /* 0x00023c0401007387 */ /* 0x0003e20000100800 */
[----:B------:R-:W-:Y:S02]  /*31d0*/  UIADD3 UR6, UP0, UR10, 0x2, URZ ;  /* 0x000000020a067890 */ /* 0x000fe4000ff1e03f */
[----:B------:R-:W-:Y:S01]  /*31e0*/  LEA.HI.X.SX32 R88, R88, UR7, 0x1, P1 ;  /* 0x0000000758587c11 */ /* 0x000fe200088f0eff */
[----:B------:R2:W-:Y:S01]  /*31f0*/  STL [R1+0x208], R2 ;  /* 0x0002080201007387 */ /* 0x0005e20000100800 */
[----:B------:R-:W-:Y:S01]  /*3200*/  UIADD3.X UR7, UR4, 0x40000040, URZ, UP0, !UPT ;  /* 0x4000004004077890 */ /* 0x000fe200087fe43f */
[----:B0-----:R-:W-:-:S02]  /*3210*/  LEA.HI.X.SX32 R5, R43, R3, 0x1, P0 ;  /* 0x000000032b057211 */ /* 0x001fc400000f0eff */
[----:B------:R-:W-:Y:S01]  /*3220*/  CS2R R42, SRZ ;  /* 0x00000000002a7805 */ /* 0x000fe2000001ff00 */
[----:B------:R-:W-:Y:S01]  /*3230*/  UMOV UR11, 0x40000040 ;  /* 0x40000040000b7882 */ /* 0x000fe20000000000 */
[----:B------:R-:W-:Y:S01]  /*3240*/  UIADD3.64 UR22, UR6, 0x2, URZ ;  /* 0x0000000206167897 */ /* 0x000fe2000fffe03f */
[-C--:B-1----:R-:W-:Y:S01]  /*3250*/  LEA.HI.X.SX32 R4, R45, R3.reuse, 0x1, P6 ;  /* 0x000000032d047211 */ /* 0x082fe200030f0eff */
[----:B------:R0:W-:Y:S01]  /*3260*/  STL [R1+0x210], R5 ;  /* 0x0002100501007387 */ /* 0x0001e20000100800 */
[----:B------:R-:W-:Y:S01]  /*3270*/  CS2R R44, SRZ ;  /* 0x00000000002c7805 */ /* 0x000fe2000001ff00 */
[----:B------:R-:W-:Y:S01]  /*3280*/  UIADD3.64 UR18, UR6, 0x4, URZ ;  /* 0x0000000406127897 */ /* 0x000fe2000fffe03f */
[----:B--2---:R-:W-:Y:S01]  /*3290*/  LEA.HI.X.SX32 R2, R47, R3, 0x1, P5 ;  /* 0x000000032f027211 */ /* 0x004fe200028f0eff */
[----:B------:R1:W-:Y:S01]  /*32a0*/  STL [R1+0x218], R4 ;  /* 0x0002180401007387 */ /* 0x0003e20000100800 */
[----:B------:R-:W-:-:S03]  /*32b0*/  CS2R R46, SRZ ;  /* 0x00000000002e7805 */ /* 0x000fc6000001ff00 */
[----:B------:R2:W-:Y:S01]  /*32c0*/  STL [R1+0x220], R2 ;  /* 0x0002200201007387 */ /* 0x0005e20000100800 */
[-C--:B0-----:R-:W-:Y:S02]  /*32d0*/  LEA.HI.X.SX32 R5, R49, R3.reuse, 0x1, P4 ;  /* 0x0000000331057211 */ /* 0x081fe400020f0eff */
[----:B------:R-:W-:Y:S02]  /*32e0*/  CS2R R48, SRZ ;  /* 0x0000000000307805 */ /* 0x000fe4000001ff00 */
[-C--:B-1----:R-:W-:Y:S01]  /*32f0*/  LEA.HI.X.SX32 R4, R51, R3.reuse, 0x1, P3 ;  /* 0x0000000333047211 */ /* 0x082fe200018f0eff */
[----:B------:R-:W-:Y:S01]  /*3300*/  STL [R1+0x228], R5 ;  /* 0x0002280501007387 */ /* 0x000fe20000100800 */
[----:B------:R-:W-:Y:S02]  /*3310*/  CS2R R50, SRZ ;  /* 0x0000000000327805 */ /* 0x000fe4000001ff00 */
[----:B--2---:R-:W-:Y:S01]  /*3320*/  LEA.HI.X.SX32 R2, R21, R3, 0x1, P2 ;  /* 0x0000000315027211 */ /* 0x004fe200010f0eff */
[----:B------:R-:W-:Y:S01]  /*3330*/  STL [R1+0x230], R4 ;  /* 0x0002300401007387 */ /* 0x000fe20000100800 */
[----:B------:R-:W0:Y:S03]  /*3340*/  LDC R3, c[0x0][0x238] ;  /* 0x00008e00ff037b82 */ /* 0x000e260000000800 */
[----:B------:R1:W-:Y:S04]  /*3350*/  STL [R1+0x238], R2 ;  /* 0x0002380201007387 */ /* 0x0003e80000100800 */
[----:B------:R-:W-:Y:S04]  /*3360*/  STL [R1+0x13c], RZ ;  /* 0x00013cff01007387 */ /* 0x000fe80000100800 */
[----:B------:R-:W-:Y:S01]  /*3370*/  STL [R1], RZ ;  /* 0x000000ff01007387 */ /* 0x000fe20000100800 */
[----:B-1----:R-:W-:-:S03]  /*3380*/  LOP3.LUT R2, R91, 0x180, RZ, 0xc0, !PT ;  /* 0x000001805b027812 */ /* 0x002fc600078ec0ff */
[----:B------:R-:W-:Y:S01]  /*3390*/  STL [R1+0x4], RZ ;  /* 0x000004ff01007387 */ /* 0x000fe20000100800 */
[----:B------:R-:W-:-:S03]  /*33a0*/  SHF.R.U32.HI R2, RZ, 0x3, R2 ;  /* 0x00000003ff027819 */ /* 0x000fc60000011602 */
[----:B------:R-:W-:Y:S04]  /*33b0*/  STL [R1+0x8], RZ ;  /* 0x000008ff01007387 */ /* 0x000fe80000100800 */
[----:B------:R-:W-:Y:S01]  /*33c0*/  STL [R1+0xc], RZ ;  /* 0x00000cff01007387 */ /* 0x000fe20000100800 */
[C---:B0-----:R-:W-:Y:S02]  /*33d0*/  IMAD R4, R3.reuse, 0x7f, RZ ;  /* 0x0000007f03047824 */ /* 0x041fe400078e02ff */
[C---:B------:R-:W-:Y:S01]  /*33e0*/  IMAD R5, R3.reuse, 0x7e, RZ ;  /* 0x0000007e03057824 */ /* 0x040fe200078e02ff */
[----:B------:R-:W-:Y:S01]  /*33f0*/  STL [R1+0x10], RZ ;  /* 0x000010ff01007387 */ /* 0x000fe20000100800 */
[C---:B------:R-:W-:Y:S02]  /*3400*/  IMAD R6, R3.reuse, 0x7d, RZ ;  /* 0x0000007d03067824 */ /* 0x040fe400078e02ff */
[C---:B------:R-:W-:Y:S01]  /*3410*/  IMAD R7, R3.reuse, 0x7c, RZ ;  /* 0x0000007c03077824 */ /* 0x040fe200078e02ff */
[----:B------:R-:W-:Y:S01]  /*3420*/  STL [R1+0x14], RZ ;  /* 0x000014ff01007387 */ /* 0x000fe20000100800 */
[----:B------:R-:W-:-:S02]  /*3430*/  IMAD R8, R3, 0x7b, RZ ;  /* 0x0000007b03087824 */ /* 0x000fc400078e02ff */
[C---:B------:R-:W-:Y:S01]  /*3440*/  IMAD R9, R3.reuse, 0x7a, RZ ;  /* 0x0000007a03097824 */ /* 0x040fe200078e02ff */
[----:B------:R-:W-:Y:S01]  /*3450*/  STL [R1+0x18], RZ ;  /* 0x000018ff01007387 */ /* 0x000fe20000100800 */
[C---:B------:R-:W-:Y:S02]  /*3460*/  IMAD R10, R3.reuse, 0x79, RZ ;  /* 0x00000079030a7824 */ /* 0x040fe400078e02ff */
        /* <DEDUP_REMOVED lines=84> */
[C---:B------:R-:W-:Y:S01]  /*39b0*/  IMAD.SHL.U32 R116, R3.reuse, 0x40, RZ ;  /* 0x0000004003747824 */ /* 0x040fe200078e00ff */
        /* <DEDUP_REMOVED lines=14> */
[----:B------:R-:W-:Y:S01]  /*3aa0*/  IMAD.SHL.U32 R91, R3, 0x80, RZ ;  /* 0x00000080035b7824 */ /* 0x000fe200078e00ff */
[----:B------:R-:W-:Y:S04]  /*3ab0*/  STL [R1+0xa0], RZ ;  /* 0x0000a0ff01007387 */ /* 0x000fe80000100800 */
        /* <DEDUP_REMOVED lines=23> */
[----:B------:R0:W-:Y:S02]  /*3c30*/  STL [R1+0x6a0], R0 ;  /* 0x0006a00001007387 */ /* 0x0001e40000100800 */
[----:B0-----:R-:W0:Y:S02]  /*3c40*/  S2R R0, SR_TID.X ;  /* 0x0000000000007919 */ /* 0x001e240000002100 */
[----:B0-----:R-:W-:-:S02]  /*3c50*/  LOP3.LUT R2, R2, 0x1ff, R0, 0x78, !PT ;  /* 0x000001ff02027812 */ /* 0x001fc400078e7800 */
[----:B------:R-:W-:-:S04]  /*3c60*/  IADD3 R0, P3, R4, R89, RZ ;  /* 0x0000005904007210 */ /* 0x000fc80007f7e0ff */
[----:B------:R-:W-:Y:S01]  /*3c70*/  LEA.HI.X.SX32 R4, R4, R88, 0x1, P3 ;  /* 0x0000005804047211 */ /* 0x000fe200018f0eff */
[----:B------:R0:W-:Y:S02]  /*3c80*/  STL [R1+0x244], R0 ;  /* 0x0002440001007387 */ /* 0x0001e40000100800 */
[----:B0-----:R-:W-:-:S04]  /*3c90*/  IADD3 R0, P4, R5, R89, RZ ;  /* 0x0000005905007210 */ /* 0x001fc80007f9e0ff */
[----:B------:R-:W-:Y:S01]  /*3ca0*/  LEA.HI.X.SX32 R5, R5, R88, 0x1, P4 ;  /* 0x0000005805057211 */ /* 0x000fe200020f0eff */
[----:B------:R0:W-:Y:S02]  /*3cb0*/  STL [R1+0x24c], R0 ;  /* 0x00024c0001007387 */ /* 0x0001e40000100800 */
[----:B0-----:R-:W-:-:S05]  /*3cc0*/  IADD3 R0, P5, R6, R89, RZ ;  /* 0x0000005906007210 */ /* 0x001fca0007fbe0ff */
        /* <DEDUP_REMOVED lines=8> */
[----:B------:R0:W-:Y:S04]  /*3d50*/  STL [R1+0x274], R0 ;  /* 0x0002740001007387 */ /* 0x0001e80000100800 */
[----:B------:R1:W-:Y:S01]  /*3d60*/  STL [R1+0x240], R4 ;  /* 0x0002400401007387 */ /* 0x0003e20000100800 */
[-C--:B0-----:R-:W-:Y:S02]  /*3d70*/  IADD3 R0, P3, R11, R89.reuse, RZ ;  /* 0x000000590b007210 */ /* 0x081fe40007f7e0ff */
[----:B-1----:R-:W-:-:S03]  /*3d80*/  IADD3 R4, P4, R12, R89, RZ ;  /* 0x000000590c047210 */ /* 0x002fc60007f9e0ff */
[----:B------:R0:W-:Y:S04]  /*3d90*/  STL [R1+0x27c], R0 ;  /* 0x00027c0001007387 */ /* 0x0001e80000100800 */
[----:B------:R1:W-:Y:S04]  /*3da0*/  STL [R1+0x248], R5 ;  /* 0x0002480501007387 */ /* 0x0003e80000100800 */
[----:B------:R2:W-:Y:S01]  /*3db0*/  STL [R1+0x284], R4 ;  /* 0x0002840401007387 */ /* 0x0005e20000100800 */
[----:B0-----:R-:W-:Y:S01]  /*3dc0*/  LEA.HI.X.SX32 R0, R6, R88, 0x1, P5 ;  /* 0x0000005806007211 */ /* 0x001fe200028f0eff */
[----:B------:R-:W-:Y:S01]  /*3dd0*/  IMAD R6, R3, 0x36, RZ ;  /* 0x0000003603067824 */ /* 0x000fe200078e02ff */
        /* <DEDUP_REMOVED lines=11> */
[----:B0-----:R-:W-:Y:S01]  /*3e90*/  LEA.HI.X.SX32 R0, R9, R88, 0x1, P1 ;  /* 0x0000005809007211 */ /* 0x001fe200008f0eff */
[----:B------:R-:W-:Y:S01]  /*3ea0*/  IMAD R9, R3, 0x31, RZ ;  /* 0x0000003103097824 */ /* 0x000fe200078e02ff */
[----:B-1----:R-:W-:-:S03]  /*3eb0*/  IADD3 R5, P1, R16, R89, RZ ;  /* 0x0000005910057210 */ /* 0x002fc60007f3e0ff */
[----:B------:R0:W-:Y:S01]  /*3ec0*/  STL [R1+0x268], R0 ;  /* 0x0002680001007387 */ /* 0x0001e20000100800 */
[----:B--2---:R-:W-:-:S03]  /*3ed0*/  LEA.HI.X.SX32 R4, R10, R88, 0x1, P2 ;  /* 0x000000580a047211 */ /* 0x004fc600010f0eff */
[----:B------:R1:W-:Y:S01]  /*3ee0*/  STL [R1+0x2a4], R5 ;  /* 0x0002a40501007387 */ /* 0x0003e20000100800 */
[----:B------:R-:W-:-:S03]  /*3ef0*/  IMAD R10, R3, 0x32, RZ ;  /* 0x00000032030a7824 */ /* 0x000fc600078e02ff */
        /* <DEDUP_REMOVED lines=55> */
[-C--:B0-----:R-:W-:Y:S02]  /*4270*/  LEA.HI.X.SX32 R0, R69, R88.reuse, 0x1, P2 ;  /* 0x0000005845007211 */ /* 0x081fe400010f0eff */
[----:B------:R-:W-:Y:S02]  /*4280*/  CS2R R68, SRZ ;  /* 0x0000000000447805 */ /* 0x000fe4000001ff00 */
[----:B-1----:R-:W-:Y:S01]  /*4290*/  IADD3 R5, P2, R76, R89, RZ ;  /* 0x000000594c057210 */ /* 0x002fe20007f5e0ff */
        /* <DEDUP_REMOVED lines=8> */
[-C--:B--2---:R-:W-:Y:S01]  /*4320*/  IADD3 R4, P4, R78, R89.reuse, RZ ;  /* 0x000000594e047210 */ /* 0x084fe20007f9e0ff */
[----:B------:R1:W-:Y:S04]  /*4330*/  STL [R1+0x2f0], R5 ;  /* 0x0002f00501007387 */ /* 0x0003e80000100800 */
[----:B------:R2:W-:Y:S01]  /*4340*/  STL [R1+0x334], R4 ;  /* 0x0003340401007387 */ /* 0x0005e20000100800 */
[----:B0-----:R-:W-:Y:S02]  /*4350*/  LEA.HI.X.SX32 R0, R72, R88, 0x1, P5 ;  /* 0x0000005848007211 */ /* 0x001fe400028f0eff */
[----:B-1----:R-:W-:-:S03]  /*4360*/  IADD3 R5, P5, R79, R89, RZ ;  /* 0x000000594f057210 */ /* 0x002fc60007fbe0ff */
        /* <DEDUP_REMOVED lines=175> */
[----:B-1----:R-:W-:-:S04]  /*4e60*/  IMAD R5, R3, 0x35, RZ ;  /* 0x0000003503057824 */ /* 0x002fc800078e02ff */
[----:B------:R0:W-:Y:S01]  /*4e70*/  STL [R1+0x450], R0 ;  /* 0x0004500001007387 */ /* 0x0001e20000100800 */
[----:B--2---:R-:W-:-:S05]  /*4e80*/  IADD3 R4, P5, R125, R89, RZ ;  /* 0x000000597d047210 */ /* 0x004fca0007fbe0ff */
[----:B------:R1:W-:Y:S01]  /*4e90*/  STL [R1+0x48c], R4 ;  /* 0x00048c0401007387 */ /* 0x0003e20000100800 */
[----:B0-----:R-:W-:Y:S02]  /*4ea0*/  LEA.HI.X.SX32 R0, R119, R88, 0x1, P6 ;  /* 0x0000005877007211 */ /* 0x001fe400030f0eff */
[----:B------:R-:W-:-:S03]  /*4eb0*/  IADD3 R7, P6, R6, R89, RZ ;  /* 0x0000005906077210 */ /* 0x000fc60007fde0ff */
[----:B------:R0:W-:Y:S01]  /*4ec0*/  STL [R1+0x458], R0 ;  /* 0x0004580001007387 */ /* 0x0001e20000100800 */
[----:B-1----:R-:W-:-:S03]  /*4ed0*/  IMAD R4, R3, 0x34, RZ ;  /* 0x0000003403047824 */ /* 0x002fc600078e02ff */
[----:B------:R1:W-:Y:S01]  /*4ee0*/  STL [R1+0x494], R7 ;  /* 0x0004940701007387 */ /* 0x0003e20000100800 */
[-C--:B0-----:R-:W-:Y:S02]  /*4ef0*/  LEA.HI.X.SX32 R0, R120, R88.reuse, 0x1, P0 ;  /* 0x0000005878007211 */ /* 0x081fe400000f0eff */
[-C--:B------:R-:W-:Y:S02]  /*4f00*/  IADD3 R8, P0, R5, R89.reuse, RZ ;  /* 0x0000005905087210 */ /* 0x080fe40007f1e0ff */
[----:B-1----:R-:W-:Y:S01]  /*4f10*/  LEA.HI.X.SX32 R7, R121, R88, 0x1, P1 ;  /* 0x0000005879077211 */ /* 0x002fe200008f0eff */
[----:B------:R0:W-:Y:S04]  /*4f20*/  STL [R1+0x460], R0 ;  /* 0x0004600001007387 */ /* 0x0001e80000100800 */
[----:B------:R1:W-:Y:S04]  /*4f30*/  STL [R1+0x49c], R8 ;  /* 0x00049c0801007387 */ /* 0x0003e80000100800 */
[----:B------:R2:W-:Y:S01]  /*4f40*/  STL [R1+0x468], R7 ;  /* 0x0004680701007387 */ /* 0x0005e20000100800 */
[----:B0-----:R-:W-:Y:S01]  /*4f50*/  IMAD R0, R3, 0x33, RZ ;  /* 0x0000003303007824 */ /* 0x001fe200078e02ff */
[----:B-1----:R-:W-:-:S02]  /*4f60*/  IADD3 R8, P1, R4, R89, RZ ;  /* 0x0000005904087210 */ /* 0x002fc40007f3e0ff */
[----:B--2---:R-:W-:-:S03]  /*4f70*/  LEA.HI.X.SX32 R7, R122, R88, 0x1, P2 ;  /* 0x000000587a077211 */ /* 0x004fc600010f0eff */
[----:B------:R0:W-:Y:S04]  /*4f80*/  STL [R1+0x4a4], R8 ;  /* 0x0004a40801007387 */ /* 0x0001e80000100800 */
[----:B------:R1:W-:Y:S01]  /*4f90*/  STL [R1+0x470], R7 ;  /* 0x0004700701007387 */ /* 0x0003e20000100800 */
[----:B0-----:R-:W-:Y:S02]  /*4fa0*/  IADD3 R8, P2, R0, R89, RZ ;  /* 0x0000005900087210 */ /* 0x001fe40007f5e0ff */
[----:B-1----:R-:W-:-:S03]  /*4fb0*/  LEA.HI.X.SX32 R7, R123, R88, 0x1, P3 ;  /* 0x000000587b077211 */ /* 0x002fc600018f0eff */
[----:B------:R0:W-:Y:S01]  /*4fc0*/  STL [R1+0x4ac], R8 ;  /* 0x0004ac0801007387 */ /* 0x0001e20000100800 */
[----:B------:R-:W-:-:S03]  /*4fd0*/  IADD3 R11, P3, R10, R89, RZ ;  /* 0x000000590a0b7210 */ /* 0x000fc60007f7e0ff */
[----:B------:R1:W-:Y:S04]  /*4fe0*/  STL [R1+0x478], R7 ;  /* 0x0004780701007387 */ /* 0x0003e80000100800 */
[----:B------:R2:W-:Y:S01]  /*4ff0*/  STL [R1+0x4b4], R11 ;  /* 0x0004b40b01007387 */ /* 0x0005e20000100800 */
[----:B0-----:R-:W-:Y:S01]  /*5000*/  IMAD R8, R3, 0x30, RZ ;  /* 0x0000003003087824 */ /* 0x001fe200078e02ff */
[-C--:B-1----:R-:W-:Y:S02]  /*5010*/  LEA.HI.X.SX32 R7, R124, R88.reuse, 0x1, P4 ;  /* 0x000000587c077211 */ /* 0x082fe400020f0eff */
[-C--:B------:R-:W-:Y:S02]  /*5020*/  IADD3 R12, P4, R9, R89.reuse, RZ ;  /* 0x00000059090c7210 */ /* 0x080fe40007f9e0ff */
[----:B--2---:R-:W-:Y:S01]  /*5030*/  LEA.HI.X.SX32 R11, R125, R88, 0x1, P5 ;  /* 0x000000587d0b7211 */ /* 0x004fe200028f0eff */
[----:B------:R0:W-:Y:S04]  /*5040*/  STL [R1+0x480], R7 ;  /* 0x0004800701007387 */ /* 0x0001e80000100800 */
[----:B------:R1:W-:Y:S04]  /*5050*/  STL [R1+0x4bc], R12 ;  /* 0x0004bc0c01007387 */ /* 0x0003e80000100800 */
[----:B------:R2:W-:Y:S01]  /*5060*/  STL [R1+0x488], R11 ;  /* 0x0004880b01007387 */ /* 0x0005e20000100800 */
[----:B0-----:R-:W-:Y:S01]  /*5070*/  IMAD R7, R3, 0x2f, RZ ;  /* 0x0000002f03077824 */ /* 0x001fe200078e02ff */
[----:B-1----:R-:W-:-:S02]  /*5080*/  IADD3 R12, P5, R8, R89, RZ ;  /* 0x00000059080c7210 */ /* 0x002fc40007fbe0ff */
[----:B--2---:R-:W-:-:S03]  /*5090*/  LEA.HI.X.SX32 R11, R6, R88, 0x1, P6 ;  /* 0x00000058060b7211 */ /* 0x004fc600030f0eff */
[----:B------:R0:W-:Y:S01]  /*50a0*/  STL [R1+0x4c4], R12 ;  /* 0x0004c40c01007387 */ /* 0x0001e20000100800 */
[----:B------:R-:W-:-:S03]  /*50b0*/  IMAD R6, R3, 0x2e, RZ ;  /* 0x0000002e03067824 */ /* 0x000fc600078e02ff */
[----:B------:R1:W-:Y:S01]  /*50c0*/  STL [R1+0x490], R11 ;  /* 0x0004900b01007387 */ /* 0x0003e20000100800 */
[----:B0-----:R-:W-:Y:S02]  /*50d0*/  IADD3 R12, P6, R7, R89, RZ ;  /* 0x00000059070c7210 */ /* 0x001fe40007fde0ff */
[----:B-1----:R-:W-:-:S03]  /*50e0*/  LEA.HI.X.SX32 R11, R5, R88, 0x1, P0 ;  /* 0x00000058050b7211 */ /* 0x002fc600000f0eff */
        /* <DEDUP_REMOVED lines=66> */
[----:B------:R-:W-:-:S03]  /*5510*/  IMAD.SHL.U32 R8, R3, 0x20, RZ ;  /* 0x0000002003087824 */ /* 0x000fc600078e00ff */
        /* <DEDUP_REMOVED lines=79> */
[----:B------:R-:W-:Y:S01]  /*5a10*/  IMAD.SHL.U32 R8, R3, 0x10, RZ ;  /* 0x0000001003087824 */ /* 0x000fe200078e00ff */
[-C--:B------:R-:W-:Y:S02]  /*5a20*/  LEA.HI.X.SX32 R10, R10, R88.reuse, 0x1, P0 ;  /* 0x000000580a0a7211 */ /* 0x080fe400000f0eff */
[----:B------:R1:W-:Y:S01]  /*5a30*/  STL [R1+0x580], R11 ;  /* 0x0005800b01007387 */ /* 0x0003e20000100800 */
[----:B0-----:R-:W-:Y:S02]  /*5a40*/  IADD3 R12, P1, R9, R89, RZ ;  /* 0x00000059090c7210 */ /* 0x001fe40007f3e0ff */
[----:B-1----:R-:W-:-:S03]  /*5a50*/  LEA.HI.X.SX32 R11, R7, R88, 0x1, P2 ;  /* 0x00000058070b7211 */ /* 0x002fc600010f0eff */
[----:B------:R0:W-:Y:S01]  /*5a60*/  STL [R1+0x5bc], R12 ;  /* 0x0005bc0c01007387 */ /* 0x0001e20000100800 */
[----:B------:R-:W-:Y:S01]  /*5a70*/  IMAD R7, R3, 0xf, RZ ;  /* 0x0000000f03077824 */ /* 0x000fe200078e02ff */
        /* <DEDUP_REMOVED lines=24> */
[----:B------:R-:W-:Y:S02]  /*5c00*/  LEA.HI.X.SX32 R5, R5, R88, 0x1, P5 ;  /* 0x0000005805057211 */ /* 0x000fe400028f0eff */
[----:B------:R1:W-:Y:S01]  /*5c10*/  STL [R1+0x5a8], R11 ;  /* 0x0005a80b01007387 */ /* 0x0003e20000100800 */
[----:B0-----:R-:W-:Y:S01]  /*5c20*/  IADD3 R12, P6, R4, R89, RZ ;  /* 0x00000059040c7210 */ /* 0x001fe20007fde0ff */
[----:B-1----:R-:W-:-:S04]  /*5c30*/  IMAD R11, R3, 0xa, RZ ;  /* 0x0000000a030b7824 */ /* 0x002fc800078e02ff */
[----:B------:R0:W-:Y:S01]  /*5c40*/  STL [R1+0x5e4], R12 ;  /* 0x0005e40c01007387 */ /* 0x0001e20000100800 */
[----:B------:R-:W-:-:S03]  /*5c50*/  LEA.HI.X.SX32 R4, R4, R88, 0x1, P6 ;  /* 0x0000005804047211 */ /* 0x000fc600030f0eff */
[----:B------:R1:W-:Y:S01]  /*5c60*/  STL [R1+0x5b0], R10 ;  /* 0x0005b00a01007387 */ /* 0x0003e20000100800 */
[----:B0-----:R-:W-:Y:S01]  /*5c70*/  IADD3 R12, P0, R0, R89, RZ ;  /* 0x00000059000c7210 */ /* 0x001fe20007f1e0ff */
[----:B-1----:R-:W-:-:S04]  /*5c80*/  IMAD R10, R3, 0x9, RZ ;  /* 0x00000009030a7824 */ /* 0x002fc800078e02ff */
[----:B------:R0:W-:Y:S01]  /*5c90*/  STL [R1+0x5ec], R12 ;  /* 0x0005ec0c01007387 */ /* 0x0001e20000100800 */
[----:B------:R-:W-:-:S03]  /*5ca0*/  LEA.HI.X.SX32 R0, R0, R88, 0x1, P0 ;  /* 0x0000005800007211 */ /* 0x000fc600000f0eff */
[----:B------:R1:W-:Y:S01]  /*5cb0*/  STL [R1+0x5b8], R9 ;  /* 0x0005b80901007387 */ /* 0x0003e20000100800 */
[----:B0-----:R-:W-:Y:S01]  /*5cc0*/  IADD3 R12, P1, R11, R89, RZ ;  /* 0x000000590b0c7210 */ /* 0x001fe20007f3e0ff */
[----:B-1----:R-:W-:-:S04]  /*5cd0*/  IMAD.SHL.U32 R9, R3, 0x8, RZ ;  /* 0x0000000803097824 */ /* 0x002fc800078e00ff */
[----:B------:R0:W-:Y:S04]  /*5ce0*/  STL [R1+0x5f4], R12 ;  /* 0x0005f40c01007387 */ /* 0x0001e80000100800 */
        /* <DEDUP_REMOVED lines=8> */
[----:B------:R0:W-:Y:S04]  /*5d70*/  STL [R1+0x604], R12 ;  /* 0x0006040c01007387 */ /* 0x0001e80000100800 */
[----:B------:R1:W-:Y:S01]  /*5d80*/  STL [R1+0x5d0], R6 ;  /* 0x0005d00601007387 */ /* 0x0003e20000100800 */
[----:B0-----:R-:W-:Y:S01]  /*5d90*/  IADD3 R12, P4, R8, R89, RZ ;  /* 0x00000059080c7210 */ /* 0x001fe20007f9e0ff */
[----:B-1----:R-:W-:-:S04]  /*5da0*/  IMAD R6, R3, 0x5, RZ ;  /* 0x0000000503067824 */ /* 0x002fc800078e02ff */
[----:B------:R0:W-:Y:S04]  /*5db0*/  STL [R1+0x60c], R12 ;  /* 0x00060c0c01007387 */ /* 0x0001e80000100800 */
[----:B------:R1:W-:Y:S01]  /*5dc0*/  STL [R1+0x5d8], R5 ;  /* 0x0005d80501007387 */ /* 0x0003e20000100800 */
[----:B0-----:R-:W-:Y:S01]  /*5dd0*/  IADD3 R12, P5, R7, R89, RZ ;  /* 0x00000059070c7210 */ /* 0x001fe20007fbe0ff */
[----:B-1----:R-:W-:-:S04]  /*5de0*/  IMAD.SHL.U32 R5, R3, 0x4, RZ ;  /* 0x0000000403057824 */ /* 0x002fc800078e00ff */
[----:B------:R0:W-:Y:S04]  /*5df0*/  STL [R1+0x614], R12 ;  /* 0x0006140c01007387 */ /* 0x0001e80000100800 */
[----:B------:R1:W-:Y:S01]  /*5e00*/  STL [R1+0x5e0], R4 ;  /* 0x0005e00401007387 */ /* 0x0003e20000100800 */
[-C--:B------:R-:W-:Y:S02]  /*5e10*/  IADD3 R13, P0, R5, R89.reuse, RZ ;  /* 0x00000059050d7210 */ /* 0x080fe40007f1e0ff */
[----:B0-----:R-:W-:Y:S01]  /*5e20*/  IADD3 R12, P6, R6, R89, RZ ;  /* 0x00000059060c7210 */ /* 0x001fe20007fde0ff */
[----:B-1----:R-:W-:-:S04]  /*5e30*/  IMAD R4, R3, 0x3, RZ ;  /* 0x0000000303047824 */ /* 0x002fc800078e02ff */
[----:B------:R0:W-:Y:S04]  /*5e40*/  STL [R1+0x61c], R12 ;  /* 0x00061c0c01007387 */ /* 0x0001e80000100800 */
[----:B------:R1:W-:Y:S04]  /*5e50*/  STL [R1+0x5e8], R0 ;  /* 0x0005e80001007387 */ /* 0x0003e80000100800 */
[----:B------:R-:W-:Y:S01]  /*5e60*/  STL [R1+0x624], R13 ;  /* 0x0006240d01007387 */ /* 0x000fe20000100800 */
[----:B0-----:R-:W-:Y:S02]  /*5e70*/  LEA.HI.X.SX32 R12, R11, R88, 0x1, P1 ;  /* 0x000000580b0c7211 */ /* 0x001fe400008f0eff */
[----:B------:R-:W-:Y:S01]  /*5e80*/  IADD3 R11, P1, R4, R89, RZ ;  /* 0x00000059040b7210 */ /* 0x000fe20007f3e0ff */
[----:B-1----:R-:W-:-:S02]  /*5e90*/  IMAD.SHL.U32 R0, R3, 0x2, RZ ;  /* 0x0000000203007824 */ /* 0x002fc400078e00ff */
[----:B------:R0:W-:Y:S04]  /*5ea0*/  STL [R1+0x5f0], R12 ;  /* 0x0005f00c01007387 */ /* 0x0001e80000100800 */
[----:B------:R1:W-:Y:S04]  /*5eb0*/  STL [R1+0x62c], R11 ;  /* 0x00062c0b01007387 */ /* 0x0003e80000100800 */
[----:B------:R2:W-:Y:S01]  /*5ec0*/  STL [R1+0x5f8], R10 ;  /* 0x0005f80a01007387 */ /* 0x0005e20000100800 */
[----:B0-----:R-:W-:Y:S02]  /*5ed0*/  IADD3 R12, P2, R0, R89, RZ ;  /* 0x00000059000c7210 */ /* 0x001fe40007f5e0ff */
[----:B-1----:R-:W-:-:S03]  /*5ee0*/  LEA.HI.X.SX32 R11, R9, R88, 0x1, P3 ;  /* 0x00000058090b7211 */ /* 0x002fc600018f0eff */
[----:B------:R-:W-:Y:S01]  /*5ef0*/  STL [R1+0x634], R12 ;  /* 0x0006340c01007387 */ /* 0x000fe20000100800 */
[-C--:B------:R-:W-:Y:S02]  /*5f00*/  LEA.HI.X.SX32 R9, R8, R88.reuse, 0x1, P4 ;  /* 0x0000005808097211 */ /* 0x080fe400020f0eff */
[----:B--2---:R-:W-:Y:S01]  /*5f10*/  IADD3 R10, P3, R89, R3, RZ ;  /* 0x00000003590a7210 */ /* 0x004fe20007f7e0ff */
[----:B------:R-:W-:Y:S01]  /*5f20*/  STL [R1+0x600], R11 ;  /* 0x0006000b01007387 */ /* 0x000fe20000100800 */
[-C--:B------:R-:W-:Y:S02]  /*5f30*/  LEA.HI.X.SX32 R8, R7, R88.reuse, 0x1, P5 ;  /* 0x0000005807087211 */ /* 0x080fe400028f0eff */
[-C--:B------:R-:W-:Y:S01]  /*5f40*/  LEA.HI.X.SX32 R7, R6, R88.reuse, 0x1, P6 ;  /* 0x0000005806077211 */ /* 0x080fe200030f0eff */
[----:B------:R-:W-:Y:S01]  /*5f50*/  STL [R1+0x63c], R10 ;  /* 0x00063c0a01007387 */ /* 0x000fe20000100800 */
[-C--:B------:R-:W-:Y:S02]  /*5f60*/  LEA.HI.X.SX32 R6, R5, R88.reuse, 0x1, P0 ;  /* 0x0000005805067211 */ /* 0x080fe400000f0eff */
[-C--:B------:R-:W-:Y:S01]  /*5f70*/  LEA.HI.X.SX32 R5, R4, R88.reuse, 0x1, P1 ;  /* 0x0000005804057211 */ /* 0x080fe200008f0eff */
[----:B------:R-:W-:Y:S01]  /*5f80*/  STL [R1+0x608], R9 ;  /* 0x0006080901007387 */ /* 0x000fe20000100800 */
[----:B------:R-:W-:-:S02]  /*5f90*/  LEA.HI.X.SX32 R4, R0, R88, 0x1, P2 ;  /* 0x0000005800047211 */ /* 0x000fc400010f0eff */
[----:B------:R-:W-:Y:S01]  /*5fa0*/  LEA.HI.X.SX32 R0, R3, R88, 0x1, P3 ;  /* 0x0000005803007211 */ /* 0x000fe200018f0eff */
[----:B------:R-:W-:Y:S01]  /*5fb0*/  STL [R1+0x610], R8 ;  /* 0x0006100801007387 */ /* 0x000fe20000100800 */
[----:B------:R-:W-:-:S03]  /*5fc0*/  SHF.R.S32.HI R3, RZ, 0x1f, R91 ;  /* 0x0000001fff037819 */ /* 0x000fc6000001145b */
[----:B------:R-:W-:Y:S04]  /*5fd0*/  STL [R1+0x618], R7 ;  /* 0x0006180701007387 */ /* 0x000fe80000100800 */
[----:B------:R-:W-:Y:S04]  /*5fe0*/  STL [R1+0x620], R6 ;  /* 0x0006200601007387 */ /* 0x000fe80000100800 */
[----:B------:R0:W-:Y:S04]  /*5ff0*/  STL [R1+0x628], R5 ;  /* 0x0006280501007387 */ /* 0x0001e80000100800 */
[----:B------:R1:W-:Y:S04]  /*6000*/  STL [R1+0x630], R4 ;  /* 0x0006300401007387 */ /* 0x0003e80000100800 */
[----:B------:R2:W-:Y:S01]  /*6010*/  STL [R1+0x638], R0 ;  /* 0x0006380001007387 */ /* 0x0005e20000100800 */
[----:B0-----:R-:W-:-:S02]  /*6020*/  LOP3.LUT R5, R90, 0x20, RZ, 0x3c, !PT ;  /* 0x000000205a057812 */ /* 0x001fc400078e3cff */
[C---:B-1----:R-:W-:Y:S02]  /*6030*/  LOP3.LUT R4, R90.reuse, 0x10, RZ, 0x3c, !PT ;  /* 0x000000105a047812 */ /* 0x042fe400078e3cff */
[----:B--2---:R-:W-:-:S03]  /*6040*/  LOP3.LUT R0, R90, 0x30, RZ, 0x3c, !PT ;  /* 0x000000305a007812 */ /* 0x004fc600078e3cff */
[----:B------:R0:W-:Y:S04]  /*6050*/  STL [R1+0x6bc], R4 ;  /* 0x0006bc0401007387 */ /* 0x0001e80000100800 */
[----:B------:R1:W-:Y:S04]  /*6060*/  STL [R1+0x6b8], R5 ;  /* 0x0006b80501007387 */ /* 0x0003e80000100800 */
[----:B------:R2:W-:Y:S01]  /*6070*/  STL [R1+0x6b4], R0 ;  /* 0x0006b40001007387 */ /* 0x0005e20000100800 */
[C---:B0-----:R-:W-:Y:S02]  /*6080*/  LOP3.LUT R4, R90.reuse, 0x40, RZ, 0x3c, !PT ;  /* 0x000000405a047812 */ /* 0x041fe400078e3cff */
[----:B-1----:R-:W-:-:S03]  /*6090*/  LOP3.LUT R5, R90, 0x50, RZ, 0x3c, !PT ;  /* 0x000000505a057812 */ /* 0x002fc600078e3cff */
[----:B------:R0:W-:Y:S01]  /*60a0*/  STL [R1+0x6b0], R4 ;  /* 0x0006b00401007387 */ /* 0x0001e20000100800 */
[----:B--2---:R-:W-:-:S03]  /*60b0*/  LOP3.LUT R0, R90, 0x60, RZ, 0x3c, !PT ;  /* 0x000000605a007812 */ /* 0x004fc600078e3cff */
[----:B------:R-:W-:Y:S01]  /*60c0*/  STL [R1+0x6ac], R5 ;  /* 0x0006ac0501007387 */ /* 0x000fe20000100800 */
[----:B0-----:R-:W-:-:S03]  /*60d0*/  LOP3.LUT R4, R90, 0x70, RZ, 0x3c, !PT ;  /* 0x000000705a047812 */ /* 0x001fc600078e3cff */
[----:B------:R0:W5:Y:S04]  /*60e0*/  LDL.LU R90, [R1+0x6cc] ;  /* 0x0006cc00015a7983 */ /* 0x0001680000300800 */
[----:B------:R1:W-:Y:S04]  /*60f0*/  STL [R1+0x6a8], R0 ;  /* 0x0006a80001007387 */ /* 0x0003e80000100800 */
[----:B------:R0:W-:Y:S01]  /*6100*/  STL [R1+0x6a4], R4 ;  /* 0x0006a40401007387 */ /* 0x0001e20000100800 */
[----:B-1----:R-:W-:-:S07]  /*6110*/  LOP3.LUT R0, R2, 0x40, RZ, 0x3c, !PT ;  /* 0x0000004002007812 */ /* 0x002fce00078e3cff */
.L_x_2:
[----:B------:R-:W2:Y:S01]  /*6120*/  LDL R3, [R1+0x63c] ;  /* 0x00063c0001037983 */ /* 0x000ea20000100800 */
[----:B-1----:R-:W1:Y:S03]  /*6130*/  LDC R0, c[0x0][0x230] ;  /* 0x00008c00ff007b82 */ /* 0x002e660000000800 */
[----:B------:R-:W-:Y:S04]  /*6140*/  STL [R1+0x848], R10 ;  /* 0x0008480a01007387 */ /* 0x000fe80000100800 */
        /* <DEDUP_REMOVED lines=12> */
[----:B------:R-:W-:Y:S04]  /*6210*/  STL.64 [R1+0x7d0], R86 ;  /* 0x0007d05601007387 */ /* 0x000fe80000100a00 */
        /* <DEDUP_REMOVED lines=25> */
[----:B------:R3:W-:Y:S04]  /*63b0*/  STL.64 [R1+0x700], R34 ;  /* 0x0007002201007387 */ /* 0x0007e80000100a00 */
[----:B---3--:R-:W3:Y:S04]  /*63c0*/  LDL R34, [R1+0x620] ;  /* 0x0006200001227983 */ /* 0x008ee80000100800 */
[----:B------:R-:W-:Y:S04]  /*63d0*/  STL.64 [R1+0x6f8], R32 ;  /* 0x0006f82001007387 */ /* 0x000fe80000100a00 */
[----:B------:R-:W-:Y:S04]  /*63e0*/  STL.64 [R1+0x6f0], R30 ;  /* 0x0006f01e01007387 */ /* 0x000fe80000100a00 */
[----:B------:R-:W-:Y:S04]  /*63f0*/  STL.64 [R1+0x6e8], R28 ;  /* 0x0006e81c01007387 */ /* 0x000fe80000100a00 */
[----:B------:R-:W-:Y:S04]  /*6400*/  STL.64 [R1+0x6e0], R26 ;  /* 0x0006e01a01007387 */ /* 0x000fe80000100a00 */
[----:B------:R-:W-:Y:S04]  /*6410*/  STL.64 [R1+0x6d8], R24 ;  /* 0x0006d81801007387 */ /* 0x000fe80000100a00 */
[----:B------:R-:W1:Y:S01]  /*6420*/  LDL.LU R91, [R1+0x13c] ;  /* 0x00013c00015b7983 */ /* 0x000e620000300800 */
[----:B------:R-:W-:-:S02]  /*6430*/  PRMT R6, RZ, 0x7610, R6 ;  /* 0x00007610ff067816 */ /* 0x000fc40000000006 */
[----:B------:R-:W-:Y:S01]  /*6440*/  PRMT R8, RZ, 0x7610, R8 ;  /* 0x00007610ff087816 */ /* 0x000fe20000000008 */
[----:B-----5:R-:W-:Y:S01]  /*6450*/  STL [R1+0x6cc], R90 ;  /* 0x0006cc5a01007387 */ /* 0x020fe20000100800 */
[----:B-1----:R-:W-:-:S03]  /*6460*/  IMAD R0, R91, -0x80, R0 ;  /* 0xffffff805b007824 */ /* 0x002fc600078e0200 */
[----:B------:R-:W-:Y:S02]  /*6470*/  STL [R1+0x7dc], R91 ;  /* 0x0007dc5b01007387 */ /* 0x000fe40000100800 */
[C---:B------:R-:W-:Y:S02]  /*6480*/  ISETP.GT.AND P0, PT, R0.reuse, RZ, PT ;  /* 0x000000ff0000720c */ /* 0x040fe40003f04270 */
[----:B------:R-:W-:Y:S01]  /*6490*/  STL [R1+0x7e0], R89 ;  /* 0x0007e05901007387 */ /* 0x000fe20000100800 */
[C---:B------:R-:W-:Y:S02]  /*64a0*/  ISETP.GT.AND P1, PT, R0.reuse, 0x1, PT ;  /* 0x000000010000780c */ /* 0x040fe40003f24270 */
[C---:B------:R-:W-:Y:S01]  /*64b0*/  ISETP.GT.AND P2, PT, R0.reuse, 0x2, PT ;  /* 0x000000020000780c */ /* 0x040fe20003f44270 */
[----:B------:R1:W-:Y:S01]  /*64c0*/  STL [R1+0x6d4], R88 ;  /* 0x0006d45801007387 */ /* 0x0003e20000100800 */
[----:B------:R-:W-:Y:S02]  /*64d0*/  PRMT R16, RZ, 0x7610, R16 ;  /* 0x00007610ff107816 */ /* 0x000fe40000000010 */
[----:B------:R-:W-:-:S02]  /*64e0*/  ISETP.GT.AND P3, PT, R0, 0x3, PT ;  /* 0x000000030000780c */ /* 0x000fc40003f64270 */
[----:B------:R-:W-:Y:S02]  /*64f0*/  ISETP.GT.AND P4, PT, R0, 0x4, PT ;  /* 0x000000040000780c */ /* 0x000fe40003f84270 */
[----:B0-----:R-:W-:Y:S02]  /*6500*/  @P0 IMAD.MOV.U32 R4, RZ, RZ, R89 ;  /* 0x000000ffff040224 */ /* 0x001fe400078e0059 */
[----:B------:R-:W-:Y:S02]  /*6510*/  @P0 IMAD.MOV.U32 R5, RZ, RZ, R88 ;  /* 0x000000ffff050224 */ /* 0x000fe400078e0058 */
[----:B-1----:R-:W4:Y:S04]  /*6520*/  LDL.LU R88, [R1+0x624] ;  /* 0x0006240001587983 */ /* 0x002f280000300800 */
[----:B------:R2:W3:Y:S04]  /*6530*/  @P0 LDG.E.U8 R6, desc[UR14][R4.64] ;  /* 0x0000000e04060981 */ /* 0x0004e8000c1e1100 */
[----:B------:R-:W4:Y:S01]  /*6540*/  LDL R5, [R1+0x638] ;  /* 0x0006380001057983 */ /* 0x000f220000100800 */
[----:B--2---:R-:W-:-:S03]  /*6550*/  @P1 IMAD.MOV.U32 R4, RZ, RZ, R3 ;  /* 0x000000ffff041224 */ /* 0x004fc600078e0003 */
[----:B------:R-:W2:Y:S04]  /*6560*/  LDL.LU R3, [R1+0x61c] ;  /* 0x00061c0001037983 */ /* 0x000ea80000300800 */
[----:B----4-:R0:W4:Y:S04]  /*6570*/  @P1 LDG.E.U8 R8, desc[UR14][R4.64] ;  /* 0x0000000e04081981 */ /* 0x010128000c1e1100 */
[----:B------:R-:W0:Y:S04]  /*6580*/  LDL R4, [R1+0x630] ;  /* 0x0006300001047983 */ /* 0x000e280000100800 */
[----:B------:R-:W0:Y:S01]  /*6590*/  LDL R5, [R1+0x634] ;  /* 0x0006340001057983 */ /* 0x000e220000100800 */
[----:B------:R-:W-:-:S02]  /*65a0*/  PRMT R17, RZ, 0x7610, R17 ;  /* 0x00007610ff117816 */ /* 0x000fc40000000011 */
[----:B------:R-:W-:Y:S02]  /*65b0*/  PRMT R95, RZ, 0x7610, R95 ;  /* 0x00007610ff5f7816 */ /* 0x000fe4000000005f */
[C---:B------:R-:W-:Y:S02]  /*65c0*/  ISETP.GT.AND P1, PT, R0.reuse, 0x5, PT ;  /* 0x000000050000780c */ /* 0x040fe40003f24270 */
[----:B------:R-:W-:Y:S02]  /*65d0*/  PRMT R7, RZ, 0x7610, R7 ;  /* 0x00007610ff077816 */ /* 0x000fe40000000007 */
[----:B------:R-:W-:Y:S02]  /*65e0*/  ISETP.GT.AND P0, PT, R0, 0x6, PT ;  /* 0x000000060000780c */ /* 0x000fe40003f04270 */
[----:B0-----:R-:W-:-:S04]  /*65f0*/  @P2 LOP3.LUT R5, R5, R4, RZ, 0x3c, !PT ;  /* 0x0000000405052212 */ /* 0x001fc800078e3cff */
[----:B------:R-:W-:-:S04]  /*6600*/  @P2 LOP3.LUT R4, R5, R4, RZ, 0x3c, !PT ;  /* 0x0000000405042212 */ /* 0x000fc800078e3cff */
[----:B------:R-:W-:-:S05]  /*6610*/  @P2 LOP3.LUT R5, R5, R4, RZ, 0x3c, !PT ;  /* 0x0000000405052212 */ /* 0x000fca00078e3cff */
[----:B------:R0:W4:Y:S04]  /*6620*/  @P2 LDG.E.U8 R16, desc[UR14][R4.64] ;  /* 0x0000000e04102981 */ /* 0x000128000c1e1100 */
[----:B------:R-:W0:Y:S04]  /*6630*/  LDL R4, [R1+0x628] ;  /* 0x0006280001047983 */ /* 0x000e280000100800 */
[----:B------:R-:W0:Y:S02]  /*6640*/  LDL R5, [R1+0x62c] ;  /* 0x00062c0001057983 */ /* 0x000e240000100800 */
[----:B0-----:R-:W-:-:S04]  /*6650*/  @P3 LOP3.LUT R5, R5, R4, RZ, 0x3c, !PT ;  /* 0x0000000405053212 */ /* 0x001fc800078e3cff */
[----:B------:R-:W-:-:S04]  /*6660*/  @P3 LOP3.LUT R4, R5, R4, RZ, 0x3c, !PT ;  /* 0x0000000405043212 */ /* 0x000fc800078e3cff */
[----:B------:R-:W-:-:S05]  /*6670*/  @P3 LOP3.LUT R5, R5, R4, RZ, 0x3c, !PT ;  /* 0x0000000405053212 */ /* 0x000fca00078e3cff */
[----:B------:R0:W4:Y:S02]  /*6680*/  @P3 LDG.E.U8 R17, desc[UR14][R4.64] ;  /* 0x0000000e04113981 */ /* 0x000124000c1e1100 */
[----:B0-----:R-:W-:Y:S02]  /*6690*/  @P4 IMAD.MOV.U32 R4, RZ, RZ, R88 ;  /* 0x000000ffff044224 */ /* 0x001fe400078e0058 */
[----:B---3--:R-:W-:Y:S02]  /*66a0*/  @P4 IMAD.MOV.U32 R5, RZ, RZ, R34 ;  /* 0x000000ffff054224 */ /* 0x008fe400078e0022 */
[----:B------:R-:W3:Y:S04]  /*66b0*/  LDL R34, [R1+0x5fc] ;  /* 0x0005fc0001227983 */ /* 0x000ee80000100800 */
[----:B------:R-:W-:Y:S04]  /*66c0*/  STL [R1+0x7e4], R88 ;  /* 0x0007e45801007387 */ /* 0x000fe80000100800 */
[----:B------:R2:W4:Y:S04]  /*66d0*/  @P4 LDG.E.U8 R95, desc[UR14][R4.64] ;  /* 0x0000000e045f4981 */ /* 0x000528000c1e1100 */
[----:B------:R-:W3:Y:S01]  /*66e0*/  LDL R5, [R1+0x618] ;  /* 0x0006180001057983 */ /* 0x000ee20000100800 */
[----:B--2---:R-:W-:Y:S01]  /*66f0*/  @P1 IMAD.MOV.U32 R4, RZ, RZ, R3 ;  /* 0x000000ffff041224 */ /* 0x004fe200078e0003 */
[----:B------:R-:W-:-:S02]  /*6700*/  PRMT R93, RZ, 0x7610, R93 ;  /* 0x00007610ff5d7816 */ /* 0x000fc4000000005d */
[----:B------:R-:W-:Y:S01]  /*6710*/  STL [R1+0x7e8], R3 ;  /* 0x0007e80301007387 */ /* 0x000fe20000100800 */
[C---:B------:R-:W-:Y:S02]  /*6720*/  ISETP.GT.AND P2, PT, R0.reuse, 0x7, PT ;  /* 0x000000070000780c */ /* 0x040fe40003f44270 */
[----:B------:R-:W-:Y:S02]  /*6730*/  PRMT R92, RZ, 0x7610, R92 ;  /* 0x00007610ff5c7816 */ /* 0x000fe4000000005c */
[C---:B------:R-:W-:Y:S02]  /*6740*/  ISETP.GT.AND P3, PT, R0.reuse, 0x8, PT ;  /* 0x000000080000780c */ /* 0x040fe40003f64270 */
[----:B------:R-:W-:Y:S02]  /*6750*/  PRMT R94, RZ, 0x7610, R94 ;  /* 0x00007610ff5e7816 */ /* 0x000fe4000000005e */
[----:B------:R-:W-:Y:S01]  /*6760*/  ISETP.GT.AND P4, PT, R0, 0x9, PT ;  /* 0x000000090000780c */ /* 0x000fe20003f84270 */
[----:B---3--:R0:W2:Y:S04]  /*6770*/  @P1 LDG.E.U8 R7, desc[UR14][R4.64] ;  /* 0x0000000e04071981 */ /* 0x0080a8000c1e1100 */
[----:B------:R-:W0:Y:S04]  /*6780*/  LDL R4, [R1+0x610] ;  /* 0x0006100001047983 */ /* 0x000e280000100800 */
[----:B------:R-:W0:Y:S02]  /*6790*/  LDL R5, [R1+0x614] ;  /* 0x0006140001057983 */ /* 0x000e240000100800 */
[----:B0-----:R-:W-:-:S04]  /*67a0*/  @P0 LOP3.LUT R5, R5, R4, RZ, 0x3c, !PT ;  /* 0x0000000405050212 */ /* 0x001fc800078e3cff */
[----:B------:R-:W-:-:S04]  /*67b0*/  @P0 LOP3.LUT R4, R5, R4, RZ, 0x3c, !PT ;  /* 0x0000000405040212 */ /* 0x000fc800078e3cff */
[----:B------:R-:W-:-:S05]  /*67c0*/  @P0 LOP3.LUT R5, R5, R4, RZ, 0x3c, !PT ;  /* 0x0000000405050212 */ /* 0x000fca00078e3cff */
[----:B------:R0:W3:Y:S04]  /*67d0*/  @P0 LDG.E.U8 R93, desc[UR14][R4.64] ;  /* 0x0000000e045d0981 */ /* 0x0000e8000c1e1100 */
[----:B------:R-:W0:Y:S04]  /*67e0*/  LDL R4, [R1+0x608] ;  /* 0x0006080001047983 */ /* 0x000e280000100800 */
[----:B------:R-:W0:Y:S01]  /*67f0*/  LDL R5, [R1+0x60c] ;  /* 0x00060c0001057983 */ /* 0x000e220000100800 */
[----:B------:R-:W-:Y:S02]  /*6800*/  PRMT R96, RZ, 0x7610, R96 ;  /* 0x00007610ff607816 */ /* 0x000fe40000000060 */
[----:B------:R-:W-:-:S02]  /*6810*/  ISETP.GT.AND P1, PT, R0, 0xa, PT ;  /* 0x0000000a0000780c */ /* 0x000fc40003f24270 */
[----:B------:R-:W-:Y:S02]  /*6820*/  PRMT R97, RZ, 0x7610, R97 ;  /* 0x00007610ff617816 */ /* 0x000fe40000000061 */
[----:B------:R-:W-:Y:S02]  /*6830*/  ISETP.GT.AND P0, PT, R0, 0xb, PT ;  /* 0x0000000b0000780c */ /* 0x000fe40003f04270 */
[----:B0-----:R-:W-:-:S04]  /*6840*/  @P2 LOP3.LUT R5, R5, R4, RZ, 0x3c, !PT ;  /* 0x0000000405052212 */ /* 0x001fc800078e3cff */
[----:B------:R-:W-:-:S04]  /*6850*/  @P2 LOP3.LUT R4, R5, R4, RZ, 0x3c, !PT ;  /* 0x0000000405042212 */ /* 0x000fc800078e3cff */
[----:B------:R-:W-:-:S05]  /*6860*/  @P2 LOP3.LUT R5, R5, R4, RZ, 0x3c, !PT ;  /* 0x0000000405052212 */ /* 0x000fca00078e3cff */
[----:B------:R0:W3:Y:S04]  /*6870*/  @P2 LDG.E.U8 R92, desc[UR14][R4.64] ;  /* 0x0000000e045c2981 */ /* 0x0000e8000c1e1100 */
[----:B------:R-:W0:Y:S04]  /*6880*/  LDL R4, [R1+0x600] ;  /* 0x0006000001047983 */ /* 0x000e280000100800 */
[----:B------:R-:W0:Y:S02]  /*6890*/  LDL R5, [R1+0x604] ;  /* 0x0006040001057983 */ /* 0x000e240000100800 */
[----:B0-----:R-:W-:-:S04]  /*68a0*/  @P3 LOP3.LUT R5, R5, R4, RZ, 0x3c, !PT ;  /* 0x0000000405053212 */ /* 0x001fc800078e3cff */
[----:B------:R-:W-:-:S04]  /*68b0*/  @P3 LOP3.LUT R4, R5, R4, RZ, 0x3c, !PT ;  /* 0x0000000405043212 */ /* 0x000fc800078e3cff */
[----:B------:R-:W-:-:S05]  /*68c0*/  @P3 LOP3.LUT R5, R5, R4, RZ, 0x3c, !PT ;  /* 0x0000000405053212 */ /* 0x000fca00078e3cff */
[----:B------:R0:W3:Y:S04]  /*68d0*/  @P3 LDG.E.U8 R94, desc[UR14][R4.64] ;  /* 0x0000000e045e3981 */ /* 0x0000e8000c1e1100 */
[----:B------:R-:W4:Y:S01]  /*68e0*/  LDL R5, [R1+0x5f8] ;  /* 0x0005f80001057983 */ /* 0x000f220000100800 */
[----:B0-----:R-:W-:Y:S01]  /*68f0*/  @P4 IMAD.MOV.U32 R4, RZ, RZ, R34 ;  /* 0x000000ffff044224 */ /* 0x001fe200078e0022 */
[----:B------:R-:W-:Y:S02]  /*6900*/  PRMT R100, RZ, 0x7610, R100 ;  /* 0x00007610ff647816 */ /* 0x000fe40000000064 */
[----:B------:R-:W-:Y:S01]  /*6910*/  ISETP.GT.AND P2, PT, R0, 0xc, PT ;  /* 0x0000000c0000780c */ /* 0x000fe20003f44270 */
[----:B------:R-:W2:Y:S04]  /*6920*/  LDL R34, [R1+0x5d4] ;  /* 0x0005d40001227983 */ /* 0x000ea80000100800 */
[----:B----4-:R0:W4:Y:S04]  /*6930*/  @P4 LDG.E.U8 R96, desc[UR14][R4.64] ;  /* 0x0000000e04604981 */ /* 0x010128000c1e1100 */
[----:B------:R-:W0:Y:S04]  /*6940*/  LDL R4, [R1+0x5f0] ;  /* 0x0005f00001047983 */ /* 0x000e280000100800 */
[----:B------:R-:W0:Y:S01]  /*6950*/  LDL R5, [R1+0x5f4] ;  /* 0x0005f40001057983 */ /* 0x000e220000100800 */
[----:B------:R-:W-:-:S02]  /*6960*/  PRMT R99, RZ, 0x7610, R99 ;  /* 0x00007610ff637816 */ /* 0x000fc40000000063 */
        /* <DEDUP_REMOVED lines=12> */
[----:B------:R0:W4:Y:S04]  /*6a30*/  @P0 LDG.E.U8 R100, desc[UR14][R4.64] ;  /* 0x0000000e04640981 */ /* 0x000128000c1e1100 */
        /* <DEDUP_REMOVED lines=16> */
[----:B------:R-:W3:Y:S01]  /*6b40*/  LDL R5, [R1+0x5d0] ;  /* 0x0005d00001057983 */ /* 0x000ee20000100800 */
[----:B--2---:R-:W-:Y:S01]  /*6b50*/  @P4 IMAD.MOV.U32 R4, RZ, RZ, R34 ;  /* 0x000000ffff044224 */ /* 0x004fe200078e0022 */
[----:B------:R-:W-:Y:S02]  /*6b60*/  PRMT R104, RZ, 0x7610, R104 ;  /* 0x00007610ff687816 */ /* 0x000fe40000000068 */
[----:B------:R-:W-:Y:S01]  /*6b70*/  ISETP.GT.AND P2, PT, R0, 0x11, PT ;  /* 0x000000110000780c */ /* 0x000fe20003f44270 */
[----:B------:R-:W2:Y:S04]  /*6b80*/  LDL R34, [R1+0x5ac] ;  /* 0x0005ac0001227983 */ /* 0x000ea80000100800 */
[----:B---3--:R0:W3:Y:S04]  /*6b90*/  @P4 LDG.E.U8 R109, desc[UR14][R4.64] ;  /* 0x0000000e046d4981 */ /* 0x0080e8000c1e1100 */
        /* <DEDUP_REMOVED lines=33> */
[----:B--2---:R-:W-:Y:S01]  /*6db0*/  @P4 IMAD.MOV.U32 R4, RZ, RZ, R34 ;  /* 0x000000ffff044224 */ /* 0x004fe200078e0022 */
        /* <DEDUP_REMOVED lines=73> */
[----:B------:R-:W4:Y:S04]  /*7250*/  @P3 LDG.E.U8 R10, desc[UR14][R4.64] ;  /* 0x0000000e040a3981 */ /* 0x000f28000c1e1100 */
[----:B----4-:R0:W-:Y:S04]  /*7260*/  STL [R1+0x108], R10 ;  /* 0x0001080a01007387 */ /* 0x0101e80000100800 */
[----:B0-----:R-:W4:Y:S04]  /*7270*/  LDL.LU R10, [R1+0x848] ;  /* 0x00084800010a7983 */ /* 0x001f280000300800 */
[----:B------:R-:W3:Y:S01]  /*7280*/  LDL R5, [R1+0x558] ;  /* 0x0005580001057983 */ /* 0x000ee20000100800 */
[----:B--2---:R-:W-:Y:S01]  /*7290*/  @P4 IMAD.MOV.U32 R4, RZ, RZ, R34 ;  /* 0x000000ffff044224 */ /* 0x004fe200078e0022 */
[----:B------:R-:W-:-:S02]  /*72a0*/  PRMT R90, RZ, 0x7610, R90 ;  /* 0x00007610ff5a7816 */ /* 0x000fc4000000005a */
        /* <DEDUP_REMOVED lines=300> */
[----:B------:R-:W3:Y:S04]  /*8570*/  @P3 LDG.E.U8 R9, desc[UR14][R4.64] ;  /* 0x0000000e04093981 */ /* 0x000ee8000c1e1100 */
[----:B---3--:R0:W-:Y:S04]  /*8580*/  STL [R1+0x134], R9 ;  /* 0x0001340901007387 */ /* 0x0081e80000100800 */
[----:B0-----:R-:W3:Y:S04]  /*8590*/  LDL.LU R9, [R1+0x844] ;  /* 0x0008440001097983 */ /* 0x001ee80000300800 */
[----:B------:R-:W4:Y:S01]  /*85a0*/  LDL R5, [R1+0x418] ;  /* 0x0004180001057983 */ /* 0x000f220000100800 */
[----:B--2---:R-:W-:-:S03]  /*85b0*/  @P4 IMAD.MOV.U32 R4, RZ, RZ, R34 ;  /* 0x000000ffff044224 */ /* 0x004fc600078e0022 */
[----:B------:R-:W2:Y:S04]  /*85c0*/  LDL R34, [R1+0x3f4] ;  /* 0x0003f40001227983 */ /* 0x000ea80000100800 */
[----:B----4-:R0:W4:Y:S04]  /*85d0*/  @P4 LDG.E.U8 R58, desc[UR14][R4.64] ;  /* 0x0000000e043a4981 */ /* 0x010128000c1e1100 */
[----:B------:R-:W0:Y:S04]  /*85e0*/  LDL R4, [R1+0x410] ;  /* 0x0004100001047983 */ /* 0x000e280000100800 */
[----:B------:R-:W0:Y:S01]  /*85f0*/  LDL R5, [R1+0x414] ;  /* 0x0004140001057983 */ /* 0x000e220000100800 */
[----:B------:R-:W-:-:S02]  /*8600*/  PRMT R80, RZ, 0x7610, R80 ;  /* 0x00007610ff507816 */ /* 0x000fc40000000050 */
[C---:B------:R-:W-:Y:S02]  /*8610*/  ISETP.GT.AND P2, PT, R0.reuse, 0x48, PT ;  /* 0x000000480000780c */ /* 0x040fe40003f44270 */
[----:B------:R-:W-:Y:S02]  /*8620*/  PRMT R124, RZ, 0x7610, R124 ;  /* 0x00007610ff7c7816 */ /* 0x000fe4000000007c */
[C---:B------:R-:W-:Y:S02]  /*8630*/  ISETP.GT.AND P3, PT, R0.reuse, 0x49, PT ;  /* 0x000000490000780c */ /* 0x040fe40003f64270 */
[----:B------:R-:W-:Y:S02]  /*8640*/  PRMT R122, RZ, 0x7610, R122 ;  /* 0x00007610ff7a7816 */ /* 0x000fe4000000007a */
[----:B------:R-:W-:Y:S02]  /*8650*/  ISETP.GT.AND P4, PT, R0, 0x4a, PT ;  /* 0x0000004a0000780c */ /* 0x000fe40003f84270 */
[----:B0-----:R-:W-:-:S04]  /*8660*/  @P1 LOP3.LUT R5, R5, R4, RZ, 0x3c, !PT ;  /* 0x0000000405051212 */ /* 0x001fc800078e3cff */
[----:B------:R-:W-:-:S04]  /*8670*/  @P1 LOP3.LUT R4, R5, R4, RZ, 0x3c, !PT ;  /* 0x0000000405041212 */ /* 0x000fc800078e3cff */
[----:B------:R-:W-:-:S05]  /*8680*/  @P1 LOP3.LUT R5, R5, R4, RZ, 0x3c, !PT ;  /* 0x0000000405051212 */ /* 0x000fca00078e3cff */
[----:B------:R-:W3:Y:S04]  /*8690*/  @P1 LDG.E.U8 R18, desc[UR14][R4.64] ;  /* 0x0000000e04121981 */ /* 0x000ee8000c1e1100 */
[----:B---3--:R0:W-:Y:S04]  /*86a0*/  STL [R1+0x12c], R18 ;  /* 0x00012c1201007387 */ /* 0x0081e80000100800 */
[----:B0-----:R-:W3:Y:S04]  /*86b0*/  LDL.LU R18, [R1+0x840] ;  /* 0x0008400001127983 */ /* 0x001ee80000300800 */
[----:B------:R-:W2:Y:S04]  /*86c0*/  LDL R4, [R1+0x408] ;  /* 0x0004080001047983 */ /* 0x000ea80000100800 */
[----:B------:R-:W2:Y:S02]  /*86d0*/  LDL R5, [R1+0x40c] ;  /* 0x00040c0001057983 */ /* 0x000ea40000100800 */
[----:B--2---:R-:W-:-:S04]  /*86e0*/  @P0 LOP3.LUT R5, R5, R4, RZ, 0x3c, !PT ;  /* 0x0000000405050212 */ /* 0x004fc800078e3cff */
[----:B------:R-:W-:-:S04]  /*86f0*/  @P0 LOP3.LUT R4, R5, R4, RZ, 0x3c, !PT ;  /* 0x0000000405040212 */ /* 0x000fc800078e3cff */
[----:B------:R-:W-:-:S05]  /*8700*/  @P0 LOP3.LUT R5, R5, R4, RZ, 0x3c, !PT ;  /* 0x0000000405050212 */ /* 0x000fca00078e3cff */
[----:B------:R0:W2:Y:S04]  /*8710*/  @P0 LDG.E.U8 R80, desc[UR14][R4.64] ;  /* 0x0000000e04500981 */ /* 0x0000a8000c1e1100 */
        /* <DEDUP_REMOVED lines=9> */
[----:B------:R-:W4:Y:S04]  /*87b0*/  @P2 LDG.E.U8 R124, desc[UR14][R4.64] ;  /* 0x0000000e047c2981 */ /* 0x000f28000c1e1100 */
[----:B----4-:R0:W-:Y:S04]  /*87c0*/  STL [R1+0x130], R124 ;  /* 0x0001307c01007387 */ /* 0x0101e80000100800 */
[----:B0-----:R-:W4:Y:S04]  /*87d0*/  LDL.LU R124, [R1+0x83c] ;  /* 0x00083c00017c7983 */ /* 0x001f280000300800 */
[----:B------:R-:W3:Y:S04]  /*87e0*/  LDL R4, [R1+0x3f8] ;  /* 0x0003f80001047983 */ /* 0x000ee80000100800 */
[----:B------:R-:W3:Y:S02]  /*87f0*/  LDL R5, [R1+0x3fc] ;  /* 0x0003fc0001057983 */ /* 0x000ee40000100800 */
[----:B---3--:R-:W-:-:S04]  /*8800*/  @P3 LOP3.LUT R5, R5, R4, RZ, 0x3c, !PT ;  /* 0x0000000405053212 */ /* 0x008fc800078e3cff */
[----:B------:R-:W-:-:S04]  /*8810*/  @P3 LOP3.LUT R4, R5, R4, RZ, 0x3c, !PT ;  /* 0x0000000405043212 */ /* 0x000fc800078e3cff */
[----:B------:R-:W-:-:S05]  /*8820*/  @P3 LOP3.LUT R5, R5, R4, RZ, 0x3c, !PT ;  /* 0x0000000405053212 */ /* 0x000fca00078e3cff */
[----:B------:R-:W3:Y:S04]  /*8830*/  @P3 LDG.E.U8 R122, desc[UR14][R4.64] ;  /* 0x0000000e047a3981 */ /* 0x000ee8000c1e1100 */
[----:B---3--:R0:W-:Y:S04]  /*8840*/  STL [R1+0x138], R122 ;  /* 0x0001387a01007387 */ /* 0x0081e80000100800 */
[----:B0-----:R-:W3:Y:S04]  /*8850*/  LDL.LU R122, [R1+0x838] ;  /* 0x00083800017a7983 */ /* 0x001ee80000300800 */
[----:B------:R-:W2:Y:S01]  /*8860*/  LDL R5, [R1+0x3f0] ;  /* 0x0003f00001057983 */ /* 0x000ea20000100800 */
[----:B------:R-:W-:Y:S01]  /*8870*/  @P4 IMAD.MOV.U32 R4, RZ, RZ, R34 ;  /* 0x000000ffff044224 */ /* 0x000fe200078e0022 */
[----:B------:R-:W-:-:S02]  /*8880*/  PRMT R121, RZ, 0x7610, R121 ;  /* 0x00007610ff797816 */ /* 0x000fc40000000079 */
[----:B------:R-:W4:Y:S04]  /*8890*/  LDL R34, [R1+0x3cc] ;  /* 0x0003cc0001227983 */ /* 0x000f280000100800 */
[----:B--2---:R0:W2:Y:S04]  /*88a0*/  @P4 LDG.E.U8 R57, desc[UR14][R4.64] ;  /* 0x0000000e04394981 */ /* 0x0040a8000c1e1100 */
[----:B------:R-:W0:Y:S04]  /*88b0*/  LDL R4, [R1+0x3e8] ;  /* 0x0003e80001047983 */ /* 0x000e280000100800 */
[----:B------:R-:W0:Y:S01]  /*88c0*/  LDL R5, [R1+0x3ec] ;  /* 0x0003ec0001057983 */ /* 0x000e220000100800 */
[----:B------:R-:W-:-:S02]  /*88d0*/  ISETP.GT.AND P2, PT, R0, 0x4d, PT ;  /* 0x0000004d0000780c */ /* 0x000fc40003f44270 */
[----:B------:R-:W-:Y:S02]  /*88e0*/  PRMT R120, RZ, 0x7610, R120 ;  /* 0x00007610ff787816 */ /* 0x000fe40000000078 */
[C---:B------:R-:W-:Y:S02]  /*88f0*/  ISETP.GT.AND P3, PT, R0.reuse, 0x4e, PT ;  /* 0x0000004e0000780c */ /* 0x040fe40003f64270 */
[----:B------:R-:W-:Y:S02]  /*8900*/  PRMT R55, RZ, 0x7610, R55 ;  /* 0x00007610ff377816 */ /* 0x000fe40000000037 */
[----:B------:R-:W-:Y:S02]  /*8910*/  ISETP.GT.AND P4, PT, R0, 0x4f, PT ;  /* 0x0000004f0000780c */ /* 0x000fe40003f84270 */
[----:B0-----:R-:W-:-:S04]  /*8920*/  @P1 LOP3.LUT R5, R5, R4, RZ, 0x3c, !PT ;  /* 0x0000000405051212 */ /* 0x001fc800078e3cff */
[----:B------:R-:W-:-:S04]  /*8930*/  @P1 LOP3.LUT R4, R5, R4, RZ, 0x3c, !PT ;  /* 0x0000000405041212 */ /* 0x000fc800078e3cff */
[----:B------:R-:W-:-:S05]  /*8940*/  @P1 LOP3.LUT R5, R5, R4, RZ, 0x3c, !PT ;  /* 0x0000000405051212 */ /* 0x000fca00078e3cff */
[----:B------:R0:W2:Y:S04]  /*8950*/  @P1 LDG.E.U8 R56, desc[UR14][R4.64] ;  /* 0x0000000e04381981 */ /* 0x0000a8000c1e1100 */
        /* <DEDUP_REMOVED lines=8> */
[----:B------:R-:W4:Y:S04]  /*89e0*/  LDL R4, [R1+0x3d8] ;  /* 0x0003d80001047983 */ /* 0x000f280000100800 */
[----:B------:R-:W4:Y:S01]  /*89f0*/  LDL R5, [R1+0x3dc] ;  /* 0x0003dc0001057983 */ /* 0x000f220000100800 */
[----:B------:R-:W-:-:S02]  /*8a00*/  PRMT R54, RZ, 0x7610, R54 ;  /* 0x00007610ff367816 */ /* 0x000fc40000000036 */
[C---:B------:R-:W-:Y:S02]  /*8a10*/  ISETP.GT.AND P1, PT, R0.reuse, 0x50, PT ;  /* 0x000000500000780c */ /* 0x040fe40003f24270 */
[----:B------:R-:W-:Y:S02]  /*8a20*/  PRMT R119, RZ, 0x7610, R119 ;  /* 0x00007610ff777816 */ /* 0x000fe40000000077 */
[----:B------:R-:W-:Y:S02]  /*8a30*/  ISETP.GT.AND P0, PT, R0, 0x51, PT ;  /* 0x000000510000780c */ /* 0x000fe40003f04270 */
[----:B----4-:R-:W-:-:S04]  /*8a40*/  @P2 LOP3.LUT R5, R5, R4, RZ, 0x3c, !PT ;  /* 0x0000000405052212 */ /* 0x010fc800078e3cff */
[----:B------:R-:W-:-:S04]  /*8a50*/  @P2 LOP3.LUT R4, R5, R4, RZ, 0x3c, !PT ;  /* 0x0000000405042212 */ /* 0x000fc800078e3cff */
[----:B------:R-:W-:-:S05]  /*8a60*/  @P2 LOP3.LUT R5, R5, R4, RZ, 0x3c, !PT ;  /* 0x0000000405052212 */ /* 0x000fca00078e3cff */
[----:B------:R-:W4:Y:S04]  /*8a70*/  @P2 LDG.E.U8 R120, desc[UR14][R4.64] ;  /* 0x0000000e04782981 */ /* 0x000f28000c1e1100 */
[----:B----4-:R0:W-:Y:S04]  /*8a80*/  STL [R1+0x124], R120 ;  /* 0x0001247801007387 */ /* 0x0101e80000100800 */
[----:B0-----:R-:W4:Y:S04]  /*8a90*/  LDL.LU R120, [R1+0x830] ;  /* 0x0008300001787983 */ /* 0x001f280000300800 */
[----:B------:R-:W2:Y:S04]  /*8aa0*/  LDL R4, [R1+0x3d0] ;  /* 0x0003d00001047983 */ /* 0x000ea80000100800 */
[----:B------:R-:W2:Y:S02]  /*8ab0*/  LDL R5, [R1+0x3d4] ;  /* 0x0003d40001057983 */ /* 0x000ea40000100800 */
[----:B--2---:R-:W-:-:S04]  /*8ac0*/  @P3 LOP3.LUT R5, R5, R4, RZ, 0x3c, !PT ;  /* 0x0000000405053212 */ /* 0x004fc800078e3cff */
[----:B------:R-:W-:-:S04]  /*8ad0*/  @P3 LOP3.LUT R4, R5, R4, RZ, 0x3c, !PT ;  /* 0x0000000405043212 */ /* 0x000fc800078e3cff */
[----:B------:R-:W-:-:S05]  /*8ae0*/  @P3 LOP3.LUT R5, R5, R4, RZ, 0x3c, !PT ;  /* 0x0000000405053212 */ /* 0x000fca00078e3cff */
[----:B------:R0:W2:Y:S04]  /*8af0*/  @P3 LDG.E.U8 R55, desc[UR14][R4.64] ;  /* 0x0000000e04373981 */ /* 0x0000a8000c1e1100 */
[----:B------:R-:W3:Y:S01]  /*8b00*/  LDL R5, [R1+0x3c8] ;  /* 0x0003c80001057983 */ /* 0x000ee20000100800 */
[----:B0-----:R-:W-:-:S03]  /*8b10*/  @P4 IMAD.MOV.U32 R4, RZ, RZ, R34 ;  /* 0x000000ffff044224 */ /* 0x001fc600078e0022 */
[----:B------:R-:W4:Y:S04]  /*8b20*/  LDL R34, [R1+0x3ac] ;  /* 0x0003ac0001227983 */ /* 0x000f280000100800 */
[----:B---3--:R0:W3:Y:S04]  /*8b30*/  @P4 LDG.E.U8 R54, desc[UR14][R4.64] ;  /* 0x0000000e04364981 */ /* 0x0080e8000c1e1100 */
        /* <DEDUP_REMOVED lines=11> */
[----:B------:R-:W2:Y:S04]  /*8bf0*/  @P1 LDG.E.U8 R119, desc[UR14][R4.64] ;  /* 0x0000000e04771981 */ /* 0x000ea8000c1e1100 */
[----:B--2---:R0:W-:Y:S04]  /*8c00*/  STL [R1+0x11c], R119 ;  /* 0x00011c7701007387 */ /* 0x0041e80000100800 */
[----:B0-----:R-:W2:Y:S04]  /*8c10*/  LDL.LU R119, [R1+0x82c] ;  /* 0x00082c0001777983 */ /* 0x001ea80000300800 */
[----:B------:R-:W4:Y:S04]  /*8c20*/  LDL R4, [R1+0x3b8] ;  /* 0x0003b80001047983 */ /* 0x000f280000100800 */
[----:B------:R-:W4:Y:S02]  /*8c30*/  LDL R5, [R1+0x3bc] ;  /* 0x0003bc0001057983 */ /* 0x000f240000100800 */
[----:B----4-:R-:W-:-:S04]  /*8c40*/  @P0 LOP3.LUT R5, R5, R4, RZ, 0x3c, !PT ;  /* 0x0000000405050212 */ /* 0x010fc800078e3cff */
[----:B------:R-:W-:-:S04]  /*8c50*/  @P0 LOP3.LUT R4, R5, R4, RZ, 0x3c, !PT ;  /* 0x0000000405040212 */ /* 0x000fc800078e3cff */
[----:B------:R-:W-:-:S05]  /*8c60*/  @P0 LOP3.LUT R5, R5, R4, RZ, 0x3c, !PT ;  /* 0x0000000405050212 */ /* 0x000fca00078e3cff */
[----:B------:R-:W4:Y:S04]  /*8c70*/  @P0 LDG.E.U8 R118, desc[UR14][R4.64] ;  /* 0x0000000e04760981 */ /* 0x000f28000c1e1100 */
[----:B----4-:R0:W-:Y:S04]  /*8c80*/  STL [R1+0x120], R118 ;  /* 0x0001207601007387 */ /* 0x0101e80000100800 */
[----:B0-----:R-:W4:Y:S04]  /*8c90*/  LDL.LU R118, [R1+0x828] ;  /* 0x0008280001767983 */ /* 0x001f280000300800 */
[----:B------:R-:W3:Y:S04]  /*8ca0*/  LDL R4, [R1+0x3b0] ;  /* 0x0003b00001047983 */ /* 0x000ee80000100800 */
[----:B------:R-:W3:Y:S01]  /*8cb0*/  LDL R5, [R1+0x3b4] ;  /* 0x0003b40001057983 */ /* 0x000ee20000100800 */
[----:B------:R-:W-:-:S02]  /*8cc0*/  PRMT R117, RZ, 0x7610, R117 ;  /* 0x00007610ff757816 */ /* 0x000fc40000000075 */
[C---:B------:R-:W-:Y:S02]  /*8cd0*/  ISETP.GT.AND P0, PT, R0.reuse, 0x55, PT ;  /* 0x000000550000780c */ /* 0x040fe40003f04270 */
[----:B------:R-:W-:Y:S02]  /*8ce0*/  PRMT R116, RZ, 0x7610, R116 ;  /* 0x00007610ff747816 */ /* 0x000fe40000000074 */
[----:B------:R-:W-:Y:S02]  /*8cf0*/  ISETP.GT.AND P1, PT, R0, 0x56, PT ;  /* 0x000000560000780c */ /* 0x000fe40003f24270 */
[----:B---3--:R-:W-:-:S04]  /*8d00*/  @P2 LOP3.LUT R5, R5, R4, RZ, 0x3c, !PT ;  /* 0x0000000405052212 */ /* 0x008fc800078e3cff */
[----:B------:R-:W-:-:S04]  /*8d10*/  @P2 LOP3.LUT R4, R5, R4, RZ, 0x3c, !PT ;  /* 0x0000000405042212 */ /* 0x000fc800078e3cff */
[----:B------:R-:W-:-:S05]  /*8d20*/  @P2 LOP3.LUT R5, R5, R4, RZ, 0x3c, !PT ;  /* 0x0000000405052212 */ /* 0x000fca00078e3cff */
[----:B------:R0:W3:Y:S04]  /*8d30*/  @P2 LDG.E.U8 R79, desc[UR14][R4.64] ;  /* 0x0000000e044f2981 */ /* 0x0000e8000c1e1100 */
[----:B------:R-:W2:Y:S01]  /*8d40*/  LDL R5, [R1+0x3a8] ;  /* 0x0003a80001057983 */ /* 0x000ea20000100800 */
[----:B0-----:R-:W-:-:S03]  /*8d50*/  @P3 IMAD.MOV.U32 R4, RZ, RZ, R34 ;  /* 0x000000ffff043224 */ /* 0x001fc600078e0022 */
[----:B------:R-:W4:Y:S04]  /*8d60*/  LDL R34, [R1+0x384] ;  /* 0x0003840001227983 */ /* 0x000f280000100800 */
[----:B--2---:R0:W2:Y:S04]  /*8d70*/  @P3 LDG.E.U8 R78, desc[UR14][R4.64] ;  /* 0x0000000e044e3981 */ /* 0x0040a8000c1e1100 */
        /* <DEDUP_REMOVED lines=28> */
[----:B0-----:R-:W-:-:S04]  /*8f40*/  @P2 LOP3.LUT R5, R5, R4, RZ, 0x3c, !PT ;  /* 0x0000000405052212 */ /* 0x001fc800078e3cff */
[----:B------:R-:W-:-:S04]  /*8f50*/  @P2 LOP3.LUT R4, R5, R4, RZ, 0x3c, !PT ;  /* 0x0000000405042212 */ /* 0x000fc800078e3cff */
[----:B------:R-:W-:-:S05]  /*8f60*/  @P2 LOP3.LUT R5, R5, R4, RZ, 0x3c, !PT ;  /* 0x0000000405052212 */ /* 0x000fca00078e3cff */
[----:B------:R0:W2:Y:S04]  /*8f70*/  @P2 LDG.E.U8 R76, desc[UR14][R4.64] ;  /* 0x0000000e044c2981 */ /* 0x0000a8000c1e1100 */
[----:B------:R-:W3:Y:S01]  /*8f80*/  LDL R5, [R1+0x380] ;  /* 0x0003800001057983 */ /* 0x000ee20000100800 */
[----:B------:R-:W-:Y:S01]  /*8f90*/  PRMT R115, RZ, 0x7610, R115 ;  /* 0x00007610ff737816 */ /* 0x000fe20000000073 */
[----:B0-----:R-:W-:Y:S01]  /*8fa0*/  @P0 IMAD.MOV.U32 R4, RZ, RZ, R34 ;  /* 0x000000ffff040224 */ /* 0x001fe200078e0022 */
[----:B------:R-:W-:Y:S01]  /*8fb0*/  ISETP.GT.AND P1, PT, R0, 0x59, PT ;  /* 0x000000590000780c */ /* 0x000fe20003f24270 */
[----:B------:R-:W4:Y:S04]  /*8fc0*/  LDL R34, [R1+0x364] ;  /* 0x0003640001227983 */ /* 0x000f280000100800 */
[----:B---3--:R-:W3:Y:S04]  /*8fd0*/  @P0 LDG.E.U8 R115, desc[UR14][R4.64] ;  /* 0x0000000e04730981 */ /* 0x008ee8000c1e1100 */
[----:B---3--:R0:W-:Y:S04]  /*8fe0*/  STL [R1+0x110], R115 ;  /* 0x0001107301007387 */ /* 0x0081e80000100800 */
[----:B0-----:R-:W3:Y:S04]  /*8ff0*/  LDL.LU R115, [R1+0x81c] ;  /* 0x00081c0001737983 */ /* 0x001ee80000300800 */
[----:B------:R-:W2:Y:S04]  /*9000*/  LDL R4, [R1+0x378] ;  /* 0x0003780001047983 */ /* 0x000ea80000100800 */
[----:B------:R-:W2:Y:S01]  /*9010*/  LDL R5, [R1+0x37c] ;  /* 0x00037c0001057983 */ /* 0x000ea20000100800 */
[----:B------:R-:W-:-:S02]  /*9020*/  PRMT R89, RZ, 0x7610, R89 ;  /* 0x00007610ff597816 */ /* 0x000fc40000000059 */
[----:B------:R-:W-:Y:S02]  /*9030*/  ISETP.GT.AND P0, PT, R0, 0x5a, PT ;  /* 0x0000005a0000780c */ /* 0x000fe40003f04270 */
[----:B--2---:R-:W-:-:S04]  /*9040*/  @P1 LOP3.LUT R5, R5, R4, RZ, 0x3c, !PT ;  /* 0x0000000405051212 */ /* 0x004fc800078e3cff */
[----:B------:R-:W-:-:S04]  /*9050*/  @P1 LOP3.LUT R4, R5, R4, RZ, 0x3c, !PT ;  /* 0x0000000405041212 */ /* 0x000fc800078e3cff */
[----:B------:R-:W-:-:S05]  /*9060*/  @P1 LOP3.LUT R5, R5, R4, RZ, 0x3c, !PT ;  /* 0x0000000405051212 */ /* 0x000fca00078e3cff */
[----:B------:R-:W2:Y:S04]  /*9070*/  @P1 LDG.E.U8 R89, desc[UR14][R4.64] ;  /* 0x0000000e04591981 */ /* 0x000ea8000c1e1100 */
[----:B------:R-:W4:Y:S04]  /*9080*/  LDL R4, [R1+0x370] ;  /* 0x0003700001047983 */ /* 0x000f280000100800 */
[----:B------:R-:W4:Y:S01]  /*9090*/  LDL R5, [R1+0x374] ;  /* 0x0003740001057983 */ /* 0x000f220000100800 */
[----:B------:R-:W-:-:S03]  /*90a0*/  PRMT R75, RZ, 0x7610, R75 ;  /* 0x00007610ff4b7816 */ /* 0x000fc6000000004b */
[----:B--2---:R0:W-:Y:S01]  /*90b0*/  STL [R1+0x10c], R89 ;  /* 0x00010c5901007387 */ /* 0x0041e20000100800 */
[----:B------:R-:W-:Y:S02]  /*90c0*/  ISETP.GT.AND P1, PT, R0, 0x5b, PT ;  /* 0x0000005b0000780c */ /* 0x000fe40003f24270 */
[----:B------:R-:W-:Y:S02]  /*90d0*/  PRMT R74, RZ, 0x7610, R74 ;  /* 0x00007610ff4a7816 */ /* 0x000fe4000000004a */
[----:B------:R-:W-:Y:S01]  /*90e0*/  PRMT R32, RZ, 0x7610, R32 ;  /* 0x00007610ff207816 */ /* 0x000fe20000000020 */
[----:B0-----:R-:W2:Y:S01]  /*90f0*/  LDL R89, [R1+0x35c] ;  /* 0x00035c0001597983 */ /* 0x001ea20000100800 */
[----:B----4-:R-:W-:-:S04]  /*9100*/  @P0 LOP3.LUT R5, R5, R4, RZ, 0x3c, !PT ;  /* 0x0000000405050212 */ /* 0x010fc800078e3cff */
[----:B------:R-:W-:-:S04]  /*9110*/  @P0 LOP3.LUT R4, R5, R4, RZ, 0x3c, !PT ;  /* 0x0000000405040212 */ /* 0x000fc800078e3cff */
[----:B------:R-:W-:-:S05]  /*9120*/  @P0 LOP3.LUT R5, R5, R4, RZ, 0x3c, !PT ;  /* 0x0000000405050212 */ /* 0x000fca00078e3cff */
[----:B------:R0:W4:Y:S04]  /*9130*/  @P0 LDG.E.U8 R75, desc[UR14][R4.64] ;  /* 0x0000000e044b0981 */ /* 0x000128000c1e1100 */
[----:B------:R-:W0:Y:S04]  /*9140*/  LDL R4, [R1+0x368] ;  /* 0x0003680001047983 */ /* 0x000e280000100800 */
[----:B------:R-:W0:Y:S01]  /*9150*/  LDL R5, [R1+0x36c] ;  /* 0x00036c0001057983 */ /* 0x000e220000100800 */
[----:B------:R-:W-:Y:S02]  /*9160*/  ISETP.GT.AND P0, PT, R0, 0x5c, PT ;  /* 0x0000005c0000780c */ /* 0x000fe40003f04270 */
[----:B0-----:R-:W-:-:S04]  /*9170*/  @P1 LOP3.LUT R5, R5, R4, RZ, 0x3c, !PT ;  /* 0x0000000405051212 */ /* 0x001fc800078e3cff */
[----:B------:R-:W-:-:S04]  /*9180*/  @P1 LOP3.LUT R4, R5, R4, RZ, 0x3c, !PT ;  /* 0x0000000405041212 */ /* 0x000fc800078e3cff */
[----:B------:R-:W-:-:S05]  /*9190*/  @P1 LOP3.LUT R5, R5, R4, RZ, 0x3c, !PT ;  /* 0x0000000405051212 */ /* 0x000fca00078e3cff */
[----:B------:R0:W4:Y:S04]  /*91a0*/  @P1 LDG.E.U8 R74, desc[UR14][R4.64] ;  /* 0x0000000e044a1981 */ /* 0x000128000c1e1100 */
[----:B------:R-:W3:Y:S01]  /*91b0*/  LDL R5, [R1+0x360] ;  /* 0x0003600001057983 */ /* 0x000ee20000100800 */
[----:B0-----:R-:W-:Y:S01]  /*91c0*/  @P0 IMAD.MOV.U32 R4, RZ, RZ, R34 ;  /* 0x000000ffff040224 */ /* 0x001fe200078e0022 */
[C---:B------:R-:W-:Y:S02]  /*91d0*/  ISETP.GT.AND P1, PT, R0.reuse, 0x5d, PT ;  /* 0x0000005d0000780c */ /* 0x040fe40003f24270 */
[----:B------:R-:W-:Y:S01]  /*91e0*/  PRMT R88, RZ, 0x7610, R88 ;  /* 0x00007610ff587816 */ /* 0x000fe20000000058 */
[----:B------:R-:W4:Y:S04]  /*91f0*/  LDL R34, [R1+0x340] ;  /* 0x0003400001227983 */ /* 0x000f280000100800 */
[----:B---3--:R2:W3:Y:S04]  /*9200*/  @P0 LDG.E.U8 R32, desc[UR14][R4.64] ;  /* 0x0000000e04200981 */ /* 0x0084e8000c1e1100 */
[----:B------:R-:W4:Y:S02]  /*9210*/  LDL R5, [R1+0x358] ;  /* 0x0003580001057983 */ /* 0x000f240000100800 */
[----:B--2---:R-:W-:Y:S01]  /*9220*/  @P1 IMAD.MOV.U32 R4, RZ, RZ, R89 ;  /* 0x000000ffff041224 */ /* 0x004fe200078e0059 */
[----:B------:R-:W-:Y:S01]  /*9230*/  ISETP.GT.AND P0, PT, R0, 0x5e, PT ;  /* 0x0000005e0000780c */ /* 0x000fe20003f04270 */
[----:B---3--:R0:W-:Y:S01]  /*9240*/  STL [R1+0x104], R32 ;  /* 0x0001042001007387 */ /* 0x0081e20000100800 */
[----:B------:R-:W-:-:S03]  /*9250*/  PRMT R73, RZ, 0x7610, R73 ;  /* 0x00007610ff497816 */ /* 0x000fc60000000049 */
[----:B------:R-:W2:Y:S04]  /*9260*/  LDL R89, [R1+0x338] ;  /* 0x0003380001597983 */ /* 0x000ea80000100800 */
[----:B----4-:R-:W3:Y:S04]  /*9270*/  @P1 LDG.E.U8 R88, desc[UR14][R4.64] ;  /* 0x0000000e04581981 */ /* 0x010ee8000c1e1100 */
[----:B0-----:R-:W4:Y:S04]  /*9280*/  LDL R32, [R1+0x344] ;  /* 0x0003440001207983 */ /* 0x001f280000100800 */
[----:B------:R-:W2:Y:S04]  /*9290*/  LDL R4, [R1+0x350] ;  /* 0x0003500001047983 */ /* 0x000ea80000100800 */
[----:B------:R-:W2:Y:S04]  /*92a0*/  LDL R5, [R1+0x354] ;  /* 0x0003540001057983 */ /* 0x000ea80000100800 */
[----:B---3--:R0:W-:Y:S04]  /*92b0*/  STL [R1+0x100], R88 ;  /* 0x0001005801007387 */ /* 0x0081e80000100800 */
[----:B0-----:R-:W3:Y:S01]  /*92c0*/  LDL R88, [R1+0x33c] ;  /* 0x00033c0001587983 */ /* 0x001ee20000100800 */
[----:B--2---:R-:W-:-:S04]  /*92d0*/  @P0 LOP3.LUT R5, R5, R4, RZ, 0x3c, !PT ;  /* 0x0000000405050212 */ /* 0x004fc800078e3cff */
[----:B------:R-:W-:-:S04]  /*92e0*/  @P0 LOP3.LUT R4, R5, R4, RZ, 0x3c, !PT ;  /* 0x0000000405040212 */ /* 0x000fc800078e3cff */
[----:B------:R-:W-:-:S05]  /*92f0*/  @P0 LOP3.LUT R5, R5, R4, RZ, 0x3c, !PT ;  /* 0x0000000405050212 */ /* 0x000fca00078e3cff */
[----:B------:R0:W2:Y:S04]  /*9300*/  @P0 LDG.E.U8 R73, desc[UR14][R4.64] ;  /* 0x0000000e04490981 */ /* 0x0000a8000c1e1100 */
[----:B------:R-:W0:Y:S04]  /*9310*/  LDL R4, [R1+0x348] ;  /* 0x0003480001047983 */ /* 0x000e280000100800 */
[----:B------:R-:W0:Y:S01]  /*9320*/  LDL R5, [R1+0x34c] ;  /* 0x00034c0001057983 */ /* 0x000e220000100800 */
[----:B------:R-:W-:Y:S02]  /*9330*/  ISETP.GT.AND P1, PT, R0, 0x5f, PT ;  /* 0x0000005f0000780c */ /* 0x000fe40003f24270 */
[----:B------:R-:W-:-:S02]  /*9340*/  PRMT R72, RZ, 0x7610, R72 ;  /* 0x00007610ff487816 */ /* 0x000fc40000000048 */
[----:B------:R-:W-:Y:S02]  /*9350*/  ISETP.GT.AND P0, PT, R0, 0x60, PT ;  /* 0x000000600000780c */ /* 0x000fe40003f04270 */
[----:B------:R-:W-:Y:S02]  /*9360*/  PRMT R71, RZ, 0x7610, R71 ;  /* 0x00007610ff477816 */ /* 0x000fe40000000047 */
[----:B------:R-:W-:-:S05]  /*9370*/  PRMT R70, RZ, 0x7610, R70 ;  /* 0x00007610ff467816 */ /* 0x000fca0000000046 */
[----:B0-----:R-:W-:-:S04]  /*9380*/  @P1 LOP3.LUT R5, R5, R4, RZ, 0x3c, !PT ;  /* 0x0000000405051212 */ /* 0x001fc800078e3cff */
[----:B------:R-:W-:-:S04]  /*9390*/  @P1 LOP3.LUT R4, R5, R4, RZ, 0x3c, !PT ;  /* 0x0000000405041212 */ /* 0x000fc800078e3cff */
[----:B------:R-:W-:-:S05]  /*93a0*/  @P1 LOP3.LUT R5, R5, R4, RZ, 0x3c, !PT ;  /* 0x0000000405051212 */ /* 0x000fca00078e3cff */
[----:B------:R4:W2:Y:S01]  /*93b0*/  @P1 LDG.E.U8 R72, desc[UR14][R4.64] ;  /* 0x0000000e04481981 */ /* 0x0008a2000c1e1100 */
[----:B------:R-:W-:Y:S01]  /*93c0*/  ISETP.GT.AND P1, PT, R0, 0x61, PT ;  /* 0x000000610000780c */ /* 0x000fe20003f24270 */
[----:B----4-:R-:W-:Y:S02]  /*93d0*/  @P0 IMAD.MOV.U32 R4, RZ, RZ, R32 ;  /* 0x000000ffff040224 */ /* 0x010fe400078e0020 */
[----:B------:R-:W-:Y:S01]  /*93e0*/  @P0 IMAD.MOV.U32 R5, RZ, RZ, R34 ;  /* 0x000000ffff050224 */ /* 0x000fe200078e0022 */
[----:B------:R-:W-:Y:S01]  /*93f0*/  PRMT R69, RZ, 0x7610, R69 ;  /* 0x00007610ff457816 */ /* 0x000fe20000000045 */
[----:B------:R-:W4:Y:S04]  /*9400*/  LDL R34, [R1+0x320] ;  /* 0x0003200001227983 */ /* 0x000f280000100800 */
[----:B------:R3:W2:Y:S04]  /*9410*/  @P0 LDG.E.U8 R71, desc[UR14][R4.64] ;  /* 0x0000000e04470981 */ /* 0x0006a8000c1e1100 */
[----:B------:R-:W4:Y:S01]  /*9420*/  LDL R32, [R1+0x324] ;  /* 0x0003240001207983 */ /* 0x000f220000100800 */
[----:B---3--:R-:W-:-:S02]  /*9430*/  @P1 IMAD.MOV.U32 R4, RZ, RZ, R88 ;  /* 0x000000ffff041224 */ /* 0x008fc400078e0058 */
[----:B------:R-:W-:Y:S01]  /*9440*/  @P1 IMAD.MOV.U32 R5, RZ, RZ, R89 ;  /* 0x000000ffff051224 */ /* 0x000fe200078e0059 */
[----:B------:R-:W-:Y:S01]  /*9450*/  ISETP.GT.AND P0, PT, R0, 0x62, PT ;  /* 0x000000620000780c */ /* 0x000fe20003f04270 */
[----:B------:R-:W3:Y:S04]  /*9460*/  LDL R89, [R1+0x318] ;  /* 0x0003180001597983 */ /* 0x000ee80000100800 */
[----:B------:R0:W2:Y:S04]  /*9470*/  @P1 LDG.E.U8 R70, desc[UR14][R4.64] ;  /* 0x0000000e04461981 */ /* 0x0000a8000c1e1100 */
[----:B------:R-:W3:Y:S04]  /*9480*/  LDL R88, [R1+0x31c] ;  /* 0x00031c0001587983 */ /* 0x000ee80000100800 */
[----:B------:R-:W0:Y:S04]  /*9490*/  LDL R4, [R1+0x330] ;  /* 0x0003300001047983 */ /* 0x000e280000100800 */
[----:B------:R-:W0:Y:S02]  /*94a0*/  LDL R5, [R1+0x334] ;  /* 0x0003340001057983 */ /* 0x000e240000100800 */
[----:B0-----:R-:W-:-:S04]  /*94b0*/  @P0 LOP3.LUT R5, R5, R4, RZ, 0x3c, !PT ;  /* 0x0000000405050212 */ /* 0x001fc800078e3cff */
        /* <DEDUP_REMOVED lines=46> */
[----:B------:R-:W-:Y:S02]  /*97a0*/  @P0 IMAD.MOV.U32 R5, RZ, RZ, R34 ;  /* 0x000000ffff050224 */ /* 0x000fe400078e0022 */
[----:B------:R-:W4:Y:S04]  /*97b0*/  LDL R34, [R1+0x2d8] ;  /* 0x0002d80001227983 */ /* 0x000f280000100800 */
[----:B------:R3:W2:Y:S04]  /*97c0*/  @P0 LDG.E.U8 R63, desc[UR14][R4.64] ;  /* 0x0000000e043f0981 */ /* 0x0006a8000c1e1100 */
[----:B------:R-:W4:Y:S01]  /*97d0*/  LDL.LU R32, [R1+0x2dc] ;  /* 0x0002dc0001207983 */ /* 0x000f220000300800 */
[----:B---3--:R-:W-:-:S02]  /*97e0*/  @P1 IMAD.MOV.U32 R4, RZ, RZ, R88 ;  /* 0x000000ffff041224 */ /* 0x008fc400078e0058 */
[----:B------:R-:W-:Y:S01]  /*97f0*/  @P1 IMAD.MOV.U32 R5, RZ, RZ, R89 ;  /* 0x000000ffff051224 */ /* 0x000fe200078e0059 */
[----:B------:R-:W-:Y:S01]  /*9800*/  ISETP.GT.AND P0, PT, R0, 0x6a, PT ;  /* 0x0000006a0000780c */ /* 0x000fe20003f04270 */
[----:B------:R-:W3:Y:S04]  /*9810*/  LDL R89, [R1+0x2d0] ;  /* 0x0002d00001597983 */ /* 0x000ee80000100800 */
[----:B------:R0:W2:Y:S01]  /*9820*/  @P1 LDG.E.U8 R62, desc[UR14][R4.64] ;  /* 0x0000000e043e1981 */ /* 0x0000a2000c1e1100 */
[----:B------:R-:W-:-:S03]  /*9830*/  PRMT R61, RZ, 0x7610, R61 ;  /* 0x00007610ff3d7816 */ /* 0x000fc6000000003d */
        /* <DEDUP_REMOVED lines=12> */
[----:B------:R-:W-:Y:S01]  /*9900*/  PRMT R59, RZ, 0x7610, R59 ;  /* 0x00007610ff3b7816 */ /* 0x000fe2000000003b */
[----:B----4-:R1:W-:Y:S01]  /*9910*/  STL [R1+0x7ec], R32 ;  /* 0x0007ec2001007387 */ /* 0x0103e20000100800 */
[----:B------:R-:W-:-:S05]  /*9920*/  PRMT R125, RZ, 0x7610, R125 ;  /* 0x00007610ff7d7816 */ /* 0x000fca000000007d */
[----:B0-----:R-:W-:-:S04]  /*9930*/  @P1 LOP3.LUT R5, R5, R4, RZ, 0x3c, !PT ;  /* 0x0000000405051212 */ /* 0x001fc800078e3cff */
[----:B------:R-:W-:-:S04]  /*9940*/  @P1 LOP3.LUT R4, R5, R4, RZ, 0x3c, !PT ;  /* 0x0000000405041212 */ /* 0x000fc800078e3cff */
[----:B------:R-:W-:-:S05]  /*9950*/  @P1 LOP3.LUT R5, R5, R4, RZ, 0x3c, !PT ;  /* 0x0000000405051212 */ /* 0x000fca00078e3cff */
[----:B------:R0:W4:Y:S01]  /*9960*/  @P1 LDG.E.U8 R60, desc[UR14][R4.64] ;  /* 0x0000000e043c1981 */ /* 0x000122000c1e1100 */
[----:B------:R-:W-:Y:S01]  /*9970*/  ISETP.GT.AND P1, PT, R0, 0x6d, PT ;  /* 0x0000006d0000780c */ /* 0x000fe20003f24270 */
[----:B0-----:R-:W-:Y:S02]  /*9980*/  @P0 IMAD.MOV.U32 R4, RZ, RZ, R32 ;  /* 0x000000ffff040224 */ /* 0x001fe400078e0020 */
[----:B------:R-:W-:Y:S01]  /*9990*/  @P0 IMAD.MOV.U32 R5, RZ, RZ, R34 ;  /* 0x000000ffff050224 */ /* 0x000fe200078e0022 */
[----:B-1----:R-:W2:Y:S04]  /*99a0*/  LDL R32, [R1+0x2cc] ;  /* 0x0002cc0001207983 */ /* 0x002ea80000100800 */
[----:B------:R3:W4:Y:S04]  /*99b0*/  @P0 LDG.E.U8 R59, desc[UR14][R4.64] ;  /* 0x0000000e043b0981 */ /* 0x000728000c1e1100 */
[----:B------:R-:W4:Y:S01]  /*99c0*/  LDL.LU R34, [R1+0x2bc] ;  /* 0x0002bc0001227983 */ /* 0x000f220000300800 */
[----:B---3--:R-:W-:-:S02]  /*99d0*/  @P1 IMAD.MOV.U32 R4, RZ, RZ, R88 ;  /* 0x000000ffff041224 */ /* 0x008fc400078e0058 */
[----:B------:R-:W-:Y:S01]  /*99e0*/  @P1 IMAD.MOV.U32 R5, RZ, RZ, R89 ;  /* 0x000000ffff051224 */ /* 0x000fe200078e0059 */
[C---:B------:R-:W-:Y:S01]  /*99f0*/  ISETP.GT.AND P0, PT, R0.reuse, 0x6e, PT ;  /* 0x0000006e0000780c */ /* 0x040fe20003f04270 */
[----:B------:R-:W3:Y:S04]  /*9a00*/  LDL R89, [R1+0x2b0] ;  /* 0x0002b00001597983 */ /* 0x000ee80000100800 */
[----:B------:R2:W3:Y:S01]  /*9a10*/  @P1 LDG.E.U8 R125, desc[UR14][R4.64] ;  /* 0x0000000e047d1981 */ /* 0x0004e2000c1e1100 */
[----:B------:R-:W-:Y:S02]  /*9a20*/  PRMT R123, RZ, 0x7610, R123 ;  /* 0x00007610ff7b7816 */ /* 0x000fe4000000007b */
[----:B------:R-:W-:Y:S01]  /*9a30*/  PRMT R23, RZ, 0x7610, R23 ;  /* 0x00007610ff177816 */ /* 0x000fe20000000017 */
[----:B------:R-:W3:Y:S04]  /*9a40*/  LDL R88, [R1+0x2b4] ;  /* 0x0002b40001587983 */ /* 0x000ee80000100800 */
[----:B------:R-:W4:Y:S01]  /*9a50*/  LDL R5, [R1+0x2c8] ;  /* 0x0002c80001057983 */ /* 0x000f220000100800 */
[----:B--2---:R-:W-:Y:S01]  /*9a60*/  @P0 IMAD.MOV.U32 R4, RZ, RZ, R32 ;  /* 0x000000ffff040224 */ /* 0x004fe200078e0020 */
[----:B------:R-:W-:-:S02]  /*9a70*/  ISETP.GT.AND P1, PT, R0, 0x6f, PT ;  /* 0x0000006f0000780c */ /* 0x000fc40003f24270 */
[----:B------:R-:W2:Y:S04]  /*9a80*/  LDL R32, [R1+0x2ac] ;  /* 0x0002ac0001207983 */ /* 0x000ea80000100800 */
[----:B----4-:R0:W4:Y:S04]  /*9a90*/  @P0 LDG.E.U8 R123, desc[UR14][R4.64] ;  /* 0x0000000e047b0981 */ /* 0x010128000c1e1100 */
[----:B------:R-:W0:Y:S04]  /*9aa0*/  LDL R4, [R1+0x2c0] ;  /* 0x0002c00001047983 */ /* 0x000e280000100800 */
[----:B------:R-:W0:Y:S01]  /*9ab0*/  LDL R5, [R1+0x2c4] ;  /* 0x0002c40001057983 */ /* 0x000e220000100800 */
[----:B------:R-:W-:-:S02]  /*9ac0*/  ISETP.GT.AND P0, PT, R0, 0x70, PT ;  /* 0x000000700000780c */ /* 0x000fc40003f04270 */
[----:B0-----:R-:W-:-:S04]  /*9ad0*/  @P1 LOP3.LUT R5, R5, R4, RZ, 0x3c, !PT ;  /* 0x0000000405051212 */ /* 0x001fc800078e3cff */
[----:B------:R-:W-:-:S04]  /*9ae0*/  @P1 LOP3.LUT R4, R5, R4, RZ, 0x3c, !PT ;  /* 0x0000000405041212 */ /* 0x000fc800078e3cff */
[----:B------:R-:W-:-:S05]  /*9af0*/  @P1 LOP3.LUT R5, R5, R4, RZ, 0x3c, !PT ;  /* 0x0000000405051212 */ /* 0x000fca00078e3cff */
[----:B------:R0:W4:Y:S04]  /*9b00*/  @P1 LDG.E.U8 R23, desc[UR14][R4.64] ;  /* 0x0000000e04171981 */ /* 0x000128000c1e1100 */
[----:B------:R-:W3:Y:S01]  /*9b10*/  LDL R5, [R1+0x2b8] ;  /* 0x0002b80001057983 */ /* 0x000ee20000100800 */
[----:B0-----:R-:W-:-:S03]  /*9b20*/  @P0 IMAD.MOV.U32 R4, RZ, RZ, R34 ;  /* 0x000000ffff040224 */ /* 0x001fc600078e0022 */
[----:B------:R0:W-:Y:S04]  /*9b30*/  STL [R1+0x7f0], R34 ;  /* 0x0007f02201007387 */ /* 0x0001e80000100800 */
[----:B0-----:R-:W4:Y:S01]  /*9b40*/  LDL R34, [R1+0x2a8] ;  /* 0x0002a80001227983 */ /* 0x001f220000100800 */
[----:B------:R-:W-:Y:S02]  /*9b50*/  PRMT R22, RZ, 0x7610, R22 ;  /* 0x00007610ff167816 */ /* 0x000fe40000000016 */
[C---:B------:R-:W-:Y:S02]  /*9b60*/  ISETP.GT.AND P1, PT, R0.reuse, 0x71, PT ;  /* 0x000000710000780c */ /* 0x040fe40003f24270 */
[----:B------:R-:W-:Y:S02]  /*9b70*/  PRMT R21, RZ, 0x7610, R21 ;  /* 0x00007610ff157816 */ /* 0x000fe40000000015 */
[----:B------:R-:W-:Y:S01]  /*9b80*/  PRMT R20, RZ, 0x7610, R20 ;  /* 0x00007610ff147816 */ /* 0x000fe20000000014 */
[----:B---3--:R0:W3:Y:S01]  /*9b90*/  @P0 LDG.E.U8 R22, desc[UR14][R4.64] ;  /* 0x0000000e04160981 */ /* 0x0080e2000c1e1100 */
[----:B------:R-:W-:-:S07]  /*9ba0*/  ISETP.GT.AND P0, PT, R0, 0x72, PT ;  /* 0x000000720000780c */ /* 0x000fce0003f04270 */
[----:B0-----:R-:W-:Y:S02]  /*9bb0*/  @P1 IMAD.MOV.U32 R4, RZ, RZ, R88 ;  /* 0x000000ffff041224 */ /* 0x001fe400078e0058 */
[----:B------:R-:W-:Y:S01]  /*9bc0*/  @P1 IMAD.MOV.U32 R5, RZ, RZ, R89 ;  /* 0x000000ffff051224 */ /* 0x000fe200078e0059 */
[----:B------:R-:W-:Y:S01]  /*9bd0*/  PRMT R19, RZ, 0x7610, R19 ;  /* 0x00007610ff137816 */ /* 0x000fe20000000013 */
[----:B------:R-:W3:Y:S04]  /*9be0*/  LDL R89, [R1+0x290] ;  /* 0x0002900001597983 */ /* 0x000ee80000100800 */
[----:B------:R2:W3:Y:S04]  /*9bf0*/  @P1 LDG.E.U8 R21, desc[UR14][R4.64] ;  /* 0x0000000e04151981 */ /* 0x0004e8000c1e1100 */
[----:B------:R-:W3:Y:S01]  /*9c00*/  LDL R88, [R1+0x294] ;  /* 0x0002940001587983 */ /* 0x000ee20000100800 */
[----:B--2---:R-:W-:-:S02]  /*9c10*/  @P0 IMAD.MOV.U32 R4, RZ, RZ, R32 ;  /* 0x000000ffff040224 */ /* 0x004fc400078e0020 */
[----:B----4-:R-:W-:Y:S01]  /*9c20*/  @P0 IMAD.MOV.U32 R5, RZ, RZ, R34 ;  /* 0x000000ffff050224 */ /* 0x010fe200078e0022 */
[----:B------:R-:W-:Y:S01]  /*9c30*/  ISETP.GT.AND P1, PT, R0, 0x73, PT ;  /* 0x000000730000780c */ /* 0x000fe20003f24270 */
[----:B------:R-:W2:Y:S04]  /*9c40*/  LDL R34, [R1+0x288] ;  /* 0x0002880001227983 */ /* 0x000ea80000100800 */
[----:B------:R0:W4:Y:S04]  /*9c50*/  @P0 LDG.E.U8 R20, desc[UR14][R4.64] ;  /* 0x0000000e04140981 */ /* 0x000128000c1e1100 */
[----:B------:R-:W2:Y:S04]  /*9c60*/  LDL R32, [R1+0x28c] ;  /* 0x00028c0001207983 */ /* 0x000ea80000100800 */
        /* <DEDUP_REMOVED lines=16> */
[----:B------:R3:W4:Y:S01]  /*9d70*/  @P0 LDG.E.U8 R15, desc[UR14][R4.64] ;  /* 0x0000000e040f0981 */ /* 0x000722000c1e1100 */
[----:B------:R-:W-:Y:S01]  /*9d80*/  ISETP.GT.AND P0, PT, R0, 0x76, PT ;  /* 0x000000760000780c */ /* 0x000fe20003f04270 */
[----:B---3--:R-:W-:Y:S02]  /*9d90*/  @P1 IMAD.MOV.U32 R4, RZ, RZ, R88 ;  /* 0x000000ffff041224 */ /* 0x008fe400078e0058 */
[----:B------:R-:W-:Y:S01]  /*9da0*/  @P1 IMAD.MOV.U32 R5, RZ, RZ, R89 ;  /* 0x000000ffff051224 */ /* 0x000fe200078e0059 */
[----:B------:R-:W-:Y:S01]  /*9db0*/  PRMT R12, RZ, 0x7610, R12 ;  /* 0x00007610ff0c7816 */ /* 0x000fe2000000000c */
[----:B------:R-:W3:Y:S04]  /*9dc0*/  LDL R89, [R1+0x270] ;  /* 0x0002700001597983 */ /* 0x000ee80000100800 */
[----:B------:R2:W4:Y:S04]  /*9dd0*/  @P1 LDG.E.U8 R14, desc[UR14][R4.64] ;  /* 0x0000000e040e1981 */ /* 0x000528000c1e1100 */
[----:B------:R-:W3:Y:S01]  /*9de0*/  LDL R88, [R1+0x274] ;  /* 0x0002740001587983 */ /* 0x000ee20000100800 */
[----:B--2---:R-:W-:-:S02]  /*9df0*/  @P0 IMAD.MOV.U32 R4, RZ, RZ, R32 ;  /* 0x000000ffff040224 */ /* 0x004fc400078e0020 */
[----:B------:R-:W-:Y:S01]  /*9e00*/  @P0 IMAD.MOV.U32 R5, RZ, RZ, R34 ;  /* 0x000000ffff050224 */ /* 0x000fe200078e0022 */
        /* <DEDUP_REMOVED lines=24> */
[----:B------:R-:W3:Y:S04]  /*9f90*/  LDL R88, [R1+0x25c] ;  /* 0x00025c0001587983 */ /* 0x000ee80000100800 */
[----:B------:R2:W4:Y:S04]  /*9fa0*/  @P1 LDG.E.U8 R10, desc[UR14][R4.64] ;  /* 0x0000000e040a1981 */ /* 0x000528000c1e1100 */
[----:B------:R-:W4:Y:S01]  /*9fb0*/  LDL R89, [R1+0x258] ;  /* 0x0002580001597983 */ /* 0x000f220000100800 */
[----:B--2---:R-:W-:-:S02]  /*9fc0*/  @P0 IMAD.MOV.U32 R4, RZ, RZ, R32 ;  /* 0x000000ffff040224 */ /* 0x004fc400078e0020 */
[----:B------:R-:W-:Y:S02]  /*9fd0*/  @P0 IMAD.MOV.U32 R5, RZ, RZ, R34 ;  /* 0x000000ffff050224 */ /* 0x000fe400078e0022 */
[----:B------:R-:W2:Y:S04]  /*9fe0*/  LDL R34, [R1+0x250] ;  /* 0x0002500001227983 */ /* 0x000ea80000100800 */
[----:B------:R0:W2:Y:S02]  /*9ff0*/  @P0 LDG.E.U8 R9, desc[UR14][R4.64] ;  /* 0x0000000e04090981 */ /* 0x0000a4000c1e1100 */
[----:B0-----:R-:W-:Y:S02]  /*a000*/  LOP3.LUT R4, R8, 0xffff, RZ, 0xc0, !PT ;  /* 0x0000ffff08047812 */ /* 0x001fe400078ec0ff */
[----:B------:R-:W-:-:S02]  /*a010*/  LOP3.LUT R5, R6, 0xffff, RZ, 0xc0, !PT ;  /* 0x0000ffff06057812 */ /* 0x000fc400078ec0ff */
[----:B------:R-:W3:Y:S02]  /*a020*/  LDL R6, [R1+0x264] ;  /* 0x0002640001067983 */ /* 0x000ee40000100800 */
[----:B------:R-:W-:Y:S02]  /*a030*/  PRMT R5, R5, 0x3340, R4 ;  /* 0x0000334005057816 */ /* 0x000fe40000000004 */
[----:B------:R-:W4:Y:S01]  /*a040*/  LDL R4, [R1+0x260] ;  /* 0x0002600001047983 */ /* 0x000f220000100800 */
[----:B------:R-:W-:Y:S02]  /*a050*/  ISETP.GT.AND P0, PT, R0, 0x7b, PT ;  /* 0x0000007b0000780c */ /* 0x000fe40003f04270 */
[----:B------:R-:W-:Y:S01]  /*a060*/  PRMT R8, RZ, 0x7610, R8 ;  /* 0x00007610ff087816 */ /* 0x000fe20000000008 */
[----:B------:R4:W-:Y:S01]  /*a070*/  STL [R1+0x698], R5 ;  /* 0x0006980501007387 */ /* 0x0009e20000100800 */
[----:B------:R-:W-:-:S03]  /*a080*/  PRMT R18, RZ, 0x7610, R18 ;  /* 0x00007610ff127816 */ /* 0x000fc60000000012 */
[----:B------:R-:W2:Y:S06]  /*a090*/  LDL R32, [R1+0x254] ;  /* 0x0002540001207983 */ /* 0x000eac0000100800 */
[----:B----4-:R-:W-:Y:S02]  /*a0a0*/  @P0 IMAD.MOV.U32 R5, RZ, RZ, R4 ;  /* 0x000000ffff050224 */ /* 0x010fe400078e0004 */
[----:B---3--:R-:W-:-:S05]  /*a0b0*/  @P0 IMAD.MOV.U32 R4, RZ, RZ, R6 ;  /* 0x000000ffff040224 */ /* 0x008fca00078e0006 */
[----:B------:R0:W3:Y:S01]  /*a0c0*/  @P0 LDG.E.U8 R8, desc[UR14][R4.64] ;  /* 0x0000000e04080981 */ /* 0x0000e2000c1e1100 */
[----:B------:R-:W-:Y:S02]  /*a0d0*/  ISETP.GT.AND P0, PT, R0, 0x7c, PT ;  /* 0x0000007c0000780c */ /* 0x000fe40003f04270 */
[----:B0-----:R-:W-:Y:S02]  /*a0e0*/  LOP3.LUT R5, R16, 0xffff, RZ, 0xc0, !PT ;  /* 0x0000ffff10057812 */ /* 0x001fe400078ec0ff */
[----:B------:R-:W-:-:S04]  /*a0f0*/  LOP3.LUT R4, R17, 0xffff, RZ, 0xc0, !PT ;  /* 0x0000ffff11047812 */ /* 0x000fc800078ec0ff */
[----:B------:R-:W-:-:S05]  /*a100*/  PRMT R6, R5, 0x3340, R4 ;  /* 0x0000334005067816 */ /* 0x000fca0000000004 */
[----:B------:R-:W-:Y:S02]  /*a110*/  @P0 IMAD.MOV.U32 R4, RZ, RZ, R88 ;  /* 0x000000ffff040224 */ /* 0x000fe400078e0058 */
[----:B------:R-:W-:-:S05]  /*a120*/  @P0 IMAD.MOV.U32 R5, RZ, RZ, R89 ;  /* 0x000000ffff050224 */ /* 0x000fca00078e0059 */
[----:B------:R0:W4:Y:S01]  /*a130*/  @P0 LDG.E.U8 R18, desc[UR14][R4.64] ;  /* 0x0000000e04120981 */ /* 0x000122000c1e1100 */
[----:B------:R-:W-:-:S03]  /*a140*/  ISETP.GT.AND P0, PT, R0, 0x7d, PT ;  /* 0x0000007d0000780c */ /* 0x000fc60003f04270 */
[----:B------:R1:W-:Y:S01]  /*a150*/  STL [R1+0x694], R6 ;  /* 0x0006940601007387 */ /* 0x0003e20000100800 */
[----:B------:R-:W-:Y:S02]  /*a160*/  PRMT R17, RZ, 0x7610, R17 ;  /* 0x00007610ff117816 */ /* 0x000fe40000000011 */
[----:B0-----:R-:W-:Y:S02]  /*a170*/  LOP3.LUT R5, R95, 0xffff, RZ, 0xc0, !PT ;  /* 0x0000ffff5f057812 */ /* 0x001fe400078ec0ff */
[----:B------:R-:W-:Y:S01]  /*a180*/  LOP3.LUT R4, R7, 0xffff, RZ, 0xc0, !PT ;  /* 0x0000ffff07047812 */ /* 0x000fe200078ec0ff */
[----:B-1----:R-:W3:Y:S04]  /*a190*/  LDL R6, [R1+0x24c] ;  /* 0x00024c0001067983 */ /* 0x002ee80000100800 */
[----:B----4-:R0:W-:Y:S02]  /*a1a0*/  STL [R1+0x810], R18 ;  /* 0x0008101201007387 */ /* 0x0101e40000100800 */
[----:B0-----:R-:W-:Y:S01]  /*a1b0*/  PRMT R18, R5, 0x3340, R4 ;  /* 0x0000334005127816 */ /* 0x001fe20000000004 */
[----:B--2---:R-:W-:-:S02]  /*a1c0*/  @P0 IMAD.MOV.U32 R4, RZ, RZ, R32 ;  /* 0x000000ffff040224 */ /* 0x004fc400078e0020 */
[----:B------:R-:W-:-:S05]  /*a1d0*/  @P0 IMAD.MOV.U32 R5, RZ, RZ, R34 ;  /* 0x000000ffff050224 */ /* 0x000fca00078e0022 */
[----:B------:R-:W2:Y:S04]  /*a1e0*/  @P0 LDG.E.U8 R17, desc[UR14][R4.64] ;  /* 0x0000000e04110981 */ /* 0x000ea8000c1e1100 */
[----:B------:R-:W-:Y:S04]  /*a1f0*/  STL [R1+0x690], R18 ;  /* 0x0006901201007387 */ /* 0x000fe80000100800 */
[----:B------:R-:W4:Y:S04]  /*a200*/  LDL R88, [R1+0x240] ;  /* 0x0002400001587983 */ /* 0x000f280000100800 */
[----:B------:R-:W4:Y:S04]  /*a210*/  LDL R34, [R1+0x244] ;  /* 0x0002440001227983 */ /* 0x000f280000100800 */
[----:B--2---:R0:W-:Y:S01]  /*a220*/  STL [R1+0x80c], R17 ;  /* 0x00080c1101007387 */ /* 0x0041e20000100800 */
[----:B------:R-:W-:-:S02]  /*a230*/  ISETP.GT.AND P0, PT, R0, 0x7e, PT ;  /* 0x0000007e0000780c */ /* 0x000fc40003f04270 */
[----:B------:R-:W-:Y:S01]  /*a240*/  LOP3.LUT R5, R93, 0xffff, RZ, 0xc0, !PT ;  /* 0x0000ffff5d057812 */ /* 0x000fe200078ec0ff */
[----:B------:R-:W2:Y:S04]  /*a250*/  LDL R32, [R1+0x238] ;  /* 0x0002380001207983 */ /* 0x000ea80000100800 */
[----:B0-----:R-:W4:Y:S01]  /*a260*/  LDL R17, [R1+0x248] ;  /* 0x0002480001117983 */ /* 0x001f220000100800 */
[----:B------:R-:W-:-:S04]  /*a270*/  LOP3.LUT R4, R92, 0xffff, RZ, 0xc0, !PT ;  /* 0x0000ffff5c047812 */ /* 0x000fc800078ec0ff */
[----:B------:R-:W-:Y:S02]  /*a280*/  PRMT R4, R5, 0x3340, R4 ;  /* 0x0000334005047816 */ /* 0x000fe40000000004 */
[----:B------:R-:W-:-:S03]  /*a290*/  PRMT R16, RZ, 0x7610, R16 ;  /* 0x00007610ff107816 */ /* 0x000fc60000000010 */
[----:B------:R3:W-:Y:S04]  /*a2a0*/  STL [R1+0x68c], R4 ;  /* 0x00068c0401007387 */ /* 0x0007e80000100800 */
[----:B------:R-:W2:Y:S01]  /*a2b0*/  LDL R18, [R1+0x23c] ;  /* 0x00023c0001127983 */ /* 0x000ea20000100800 */
[----:B---3--:R-:W-:Y:S01]  /*a2c0*/  @P0 IMAD.MOV.U32 R4, RZ, RZ, R6 ;  /* 0x000000ffff040224 */ /* 0x008fe200078e0006 */
[----:B------:R-:W0:Y:S01]  /*a2d0*/  S2R R89, SR_TID.X ;  /* 0x0000000000597919 */ /* 0x000e220000002100 */
[----:B------:R-:W-:Y:S01]  /*a2e0*/  ISETP.GT.AND P1, PT, R0, 0x7f, PT ;  /* 0x0000007f0000780c */ /* 0x000fe20003f24270 */
[----:B----4-:R-:W-:-:S05]  /*a2f0*/  @P0 IMAD.MOV.U32 R5, RZ, RZ, R17 ;  /* 0x000000ffff050224 */ /* 0x010fca00078e0011 */
[----:B------:R1:W3:Y:S01]  /*a300*/  @P0 LDG.E.U8 R16, desc[UR14][R4.64] ;  /* 0x0000000e04100981 */ /* 0x0002e2000c1e1100 */
[----:B0-----:R-:W-:-:S04]  /*a310*/  LOP3.LUT R6, R89, 0x7f, RZ, 0xc0, !PT ;  /* 0x0000007f59067812 */ /* 0x001fc800078ec0ff */
[----:B------:R-:W-:Y:S02]  /*a320*/  ISETP.GE.AND P0, PT, R6, R0, PT ;  /* 0x000000000600720c */ /* 0x000fe40003f06270 */
[----:B------:R-:W-:Y:S02]  /*a330*/  LOP3.LUT R0, R96, 0xffff, RZ, 0xc0, !PT ;  /* 0x0000ffff60007812 */ /* 0x000fe400078ec0ff */
[----:B-1----:R-:W-:Y:S01]  /*a340*/  LOP3.LUT R4, R94, 0xffff, RZ, 0xc0, !PT ;  /* 0x0000ffff5e047812 */ /* 0x002fe200078ec0ff */
[----:B------:R-:W-:Y:S01]  /*a350*/  @P1 IMAD.MOV.U32 R5, RZ, RZ, R88 ;  /* 0x000000ffff051224 */ /* 0x000fe200078e0058 */
[----:B------:R-:W-:Y:S02]  /*a360*/  PRMT R7, RZ, 0x7610, R7 ;  /* 0x00007610ff077816 */ /* 0x000fe40000000007 */
[----:B------:R-:W-:Y:S01]  /*a370*/  PRMT R0, R4, 0x3340, R0 ;  /* 0x0000334004007816 */ /* 0x000fe20000000000 */
[----:B------:R-:W-:-:S05]  /*a380*/  @P1 IMAD.MOV.U32 R4, RZ, RZ, R34 ;  /* 0x000000ffff041224 */ /* 0x000fca00078e0022 */
[----:B------:R2:W4:Y:S01]  /*a390*/  @P1 LDG.E.U8 R7, desc[UR14][R4.64] ;  /* 0x0000000e04071981 */ /* 0x000522000c1e1100 */
[----:B------:R-:W-:Y:S01]  /*a3a0*/  PRMT R124, RZ, 0x7610, R124 ;  /* 0x00007610ff7c7816 */ /* 0x000fe2000000007c */
[----:B--2---:R-:W-:Y:S02]  /*a3b0*/  @!P0 IMAD.MOV.U32 R4, RZ, RZ, R18 ;  /* 0x000000ffff048224 */ /* 0x004fe400078e0012 */
[----:B------:R-:W-:Y:S01]  /*a3c0*/  @!P0 IMAD.MOV.U32 R5, RZ, RZ, R32 ;  /* 0x000000ffff058224 */ /* 0x000fe200078e0020 */
[----:B------:R-:W-:Y:S06]  /*a3d0*/  BAR.SYNC.DEFER_BLOCKING 0x0 ;  /* 0x0000000000007b1d */ /* 0x000fec0000010000 */
[----:B------:R0:W2:Y:S04]  /*a3e0*/  @!P0 LDG.E.U8 R124, desc[UR14][R4.64] ;  /* 0x0000000e047c8981 */ /* 0x0000a8000c1e1100 */
[----:B---3--:R1:W-:Y:S04]  /*a3f0*/  STL [R1+0x814], R16 ;  /* 0x0008141001007387 */ /* 0x0083e80000100800 */
[----:B------:R-:W3:Y:S04]  /*a400*/  LDL R17, [R1+0x230] ;  /* 0x0002300001117983 */ /* 0x000ee80000100800 */
[----:B------:R-:W3:Y:S04]  /*a410*/  LDL R6, [R1+0x234] ;  /* 0x0002340001067983 */ /* 0x000ee80000100800 */
[----:B------:R-:W-:Y:S01]  /*a420*/  STL [R1+0x688], R0 ;  /* 0x0006880001007387 */ /* 0x000fe20000100800 */
[----:B0-----:R-:W-:-:S03]  /*a430*/  LOP3.LUT R4, R97, 0xffff, RZ, 0xc0, !PT ;  /* 0x0000ffff61047812 */ /* 0x001fc600078ec0ff */
[----:B----4-:R0:W-:Y:S04]  /*a440*/  STL [R1+0x808], R7 ;  /* 0x0008080701007387 */ /* 0x0101e80000100800 */
[----:B-1----:R-:W4:Y:S04]  /*a450*/  LDL R16, [R1+0x228] ;  /* 0x0002280001107983 */ /* 0x002f280000100800 */
[----:B0-----:R-:W4:Y:S01]  /*a460*/  LDL R7, [R1+0x22c] ;  /* 0x00022c0001077983 */ /* 0x001f220000100800 */
[----:B------:R-:W-:Y:S02]  /*a470*/  LOP3.LUT R0, R100, 0xffff, RZ, 0xc0, !PT ;  /* 0x0000ffff64007812 */ /* 0x000fe400078ec0ff */
[----:B------:R-:W-:-:S02]  /*a480*/  PRMT R122, RZ, 0x7610, R122 ;  /* 0x00007610ff7a7816 */ /* 0x000fc4000000007a */
[----:B------:R-:W-:Y:S01]  /*a490*/  PRMT R0, R4, 0x3340, R0 ;  /* 0x0000334004007816 */ /* 0x000fe20000000000 */
[----:B--2---:R-:W-:Y:S04]  /*a4a0*/  STL [R1+0x7f4], R124 ;  /* 0x0007f47c01007387 */ /* 0x004fe80000100800 */
[----:B------:R0:W-:Y:S04]  /*a4b0*/  STL [R1+0x684], R0 ;  /* 0x0006840001007387 */ /* 0x0001e80000100800 */
[----:B------:R-:W2:Y:S04]  /*a4c0*/  LDL R32, [R1+0x220] ;  /* 0x0002200001207983 */ /* 0x000ea80000100800 */
[----:B------:R-:W2:Y:S01]  /*a4d0*/  LDL R18, [R1+0x224] ;  /* 0x0002240001127983 */ /* 0x000ea20000100800 */
[----:B---3--:R-:W-:-:S02]  /*a4e0*/  @!P0 IMAD.MOV.U32 R5, RZ, RZ, R17 ;  /* 0x000000ffff058224 */ /* 0x008fc400078e0011 */
[----:B------:R-:W-:Y:S01]  /*a4f0*/  @!P0 IMAD.MOV.U32 R4, RZ, RZ, R6 ;  /* 0x000000ffff048224 */ /* 0x000fe200078e0006 */
[----:B0-----:R-:W-:Y:S01]  /*a500*/  LOP3.LUT R0, R102, 0xffff, RZ, 0xc0, !PT ;  /* 0x0000ffff66007812 */ /* 0x001fe200078ec0ff */
[----:B------:R-:W3:Y:S04]  /*a510*/  LDL R17, [R1+0x218] ;  /* 0x0002180001117983 */ /* 0x000ee80000100800 */
[----:B------:R0:W3:Y:S01]  /*a520*/  @!P0 LDG.E.U8 R122, desc[UR14][R4.64] ;  /* 0x0000000e047a8981 */ /* 0x0000e2000c1e1100 */
[----:B------:R-:W-:-:S03]  /*a530*/  PRMT R121, RZ, 0x7610, R121 ;  /* 0x00007610ff797816 */ /* 0x000fc60000000079 */
[----:B------:R-:W3:Y:S01]  /*a540*/  LDL R6, [R1+0x21c] ;  /* 0x00021c0001067983 */ /* 0x000ee20000100800 */
[----:B0-----:R-:W-:Y:S01]  /*a550*/  LOP3.LUT R4, R99, 0xffff, RZ, 0xc0, !PT ;  /* 0x0000ffff63047812 */ /* 0x001fe200078ec0ff */
[----:B----4-:R-:W-:-:S03]  /*a560*/  @!P0 IMAD.MOV.U32 R5, RZ, RZ, R16 ;  /* 0x000000ffff058224 */ /* 0x010fc600078e0010 */
[----:B------:R-:W-:Y:S01]  /*a570*/  PRMT R0, R4, 0x3340, R0 ;  /* 0x0000334004007816 */ /* 0x000fe20000000000 */
[----:B------:R-:W-:-:S05]  /*a580*/  @!P0 IMAD.MOV.U32 R4, RZ, RZ, R7 ;  /* 0x000000ffff048224 */ /* 0x000fca00078e0007 */
[----:B------:R0:W4:Y:S01]  /*a590*/  @!P0 LDG.E.U8 R121, desc[UR14][R4.64] ;  /* 0x0000000e04798981 */ /* 0x000122000c1e1100 */
[----:B------:R-:W-:Y:S02]  /*a5a0*/  PRMT R120, RZ, 0x7610, R120 ;  /* 0x00007610ff787816 */ /* 0x000fe40000000078 */
[----:B0-----:R-:W-:Y:S01]  /*a5b0*/  LOP3.LUT R4, R109, 0xffff, RZ, 0xc0, !PT ;  /* 0x0000ffff6d047812 */ /* 0x001fe200078ec0ff */
[----:B--2---:R-:W-:Y:S01]  /*a5c0*/  @!P0 IMAD.MOV.U32 R5, RZ, RZ, R32 ;  /* 0x000000ffff058224 */ /* 0x004fe200078e0020 */
[----:B---3--:R-:W-:Y:S04]  /*a5d0*/  STL [R1+0x7f8], R122 ;  /* 0x0007f87a01007387 */ /* 0x008fe80000100800 */
[----:B------:R0:W-:Y:S04]  /*a5e0*/  STL [R1+0x680], R0 ;  /* 0x0006800001007387 */ /* 0x0001e80000100800 */
[----:B------:R-:W2:Y:S04]  /*a5f0*/  LDL R16, [R1+0x210] ;  /* 0x0002100001107983 */ /* 0x000ea80000100800 */
[----:B------:R-:W3:Y:S01]  /*a600*/  LDL R7, [R1+0x214] ;  /* 0x0002140001077983 */ /* 0x000ee20000100800 */
[----:B0-----:R-:W-:-:S04]  /*a610*/  LOP3.LUT R0, R98, 0xffff, RZ, 0xc0, !PT ;  /* 0x0000ffff62007812 */ /* 0x001fc800078ec0ff */
[----:B------:R-:W-:Y:S01]  /*a620*/  PRMT R0, R4, 0x3340, R0 ;  /* 0x0000334004007816 */ /* 0x000fe20000000000 */
[----:B------:R-:W-:-:S05]  /*a630*/  @!P0 IMAD.MOV.U32 R4, RZ, RZ, R18 ;  /* 0x000000ffff048224 */ /* 0x000fca00078e0012 */
[----:B------:R0:W3:Y:S04]  /*a640*/  @!P0 LDG.E.U8 R120, desc[UR14][R4.64] ;  /* 0x0000000e04788981 */ /* 0x0000e8000c1e1100 */
[----:B----4-:R-:W-:Y:S04]  /*a650*/  STL [R1+0x7fc], R121 ;  /* 0x0007fc7901007387 */ /* 0x010fe80000100800 */
[----:B------:R1:W-:Y:S01]  /*a660*/  STL [R1+0x67c], R0 ;  /* 0x00067c0001007387 */ /* 0x0003e20000100800 */
[----:B0-----:R-:W-:Y:S01]  /*a670*/  LOP3.LUT R4, R104, 0xffff, RZ, 0xc0, !PT ;  /* 0x0000ffff68047812 */ /* 0x001fe200078ec0ff */
[----:B------:R-:W-:Y:S01]  /*a680*/  @!P0 IMAD.MOV.U32 R5, RZ, RZ, R17 ;  /* 0x000000ffff058224 */ /* 0x000fe200078e0011 */
[----:B------:R-:W-:-:S02]  /*a690*/  PRMT R119, RZ, 0x7610, R119 ;  /* 0x00007610ff777816 */ /* 0x000fc40000000077 */
[----:B-1----:R-:W-:-:S04]  /*a6a0*/  LOP3.LUT R0, R101, 0xffff, RZ, 0xc0, !PT ;  /* 0x0000ffff65007812 */ /* 0x002fc800078ec0ff */
        /* <DEDUP_REMOVED lines=15> */
[----:B------:R1:W-:Y:S04]  /*a7a0*/  STL [R1+0x674], R0 ;  /* 0x0006740001007387 */ /* 0x0003e80000100800 */
[----:B------:R-:W4:Y:S04]  /*a7b0*/  LDL R17, [R1+0x200] ;  /* 0x0002000001117983 */ /* 0x000f280000100800 */
[----:B------:R-:W4:Y:S04]  /*a7c0*/  LDL R7, [R1+0x204] ;  /* 0x0002040001077983 */ /* 0x000f280000100800 */
[----:B------:R-:W4:Y:S04]  /*a7d0*/  LDL R88, [R1+0x1f8] ;  /* 0x0001f80001587983 */ /* 0x000f280000100800 */
[----:B------:R-:W4:Y:S01]  /*a7e0*/  LDL R18, [R1+0x1fc] ;  /* 0x0001fc0001127983 */ /* 0x000f220000100800 */
[----:B0-----:R-:W-:-:S02]  /*a7f0*/  LOP3.LUT R4, R103, 0xffff, RZ, 0xc0, !PT ;  /* 0x0000ffff67047812 */ /* 0x001fc400078ec0ff */
[----:B-1----:R-:W-:Y:S01]  /*a800*/  LOP3.LUT R0, R107, 0xffff, RZ, 0xc0, !PT ;  /* 0x0000ffff6b007812 */ /* 0x002fe200078ec0ff */
[----:B------:R-:W4:Y:S03]  /*a810*/  LDL.LU R34, [R1+0x108] ;  /* 0x0001080001227983 */ /* 0x000f260000300800 */
[----:B------:R-:W-:Y:S01]  /*a820*/  PRMT R16, R4, 0x3340, R0 ;  /* 0x0000334004107816 */ /* 0x000fe20000000000 */
[----:B--2---:R-:W-:Y:S02]  /*a830*/  @!P0 IMAD.MOV.U32 R4, RZ, RZ, R6 ;  /* 0x000000ffff048224 */ /* 0x004fe400078e0006 */
[----:B---3--:R-:W-:Y:S01]  /*a840*/  @!P0 IMAD.MOV.U32 R5, RZ, RZ, R32 ;  /* 0x000000ffff058224 */ /* 0x008fe200078e0020 */
[----:B------:R0:W-:Y:S04]  /*a850*/  STL [R1+0x818], R118 ;  /* 0x0008187601007387 */ /* 0x0001e80000100800 */
[----:B------:R-:W2:Y:S04]  /*a860*/  LDL R6, [R1+0x1f4] ;  /* 0x0001f40001067983 */ /* 0x000ea80000100800 */
[----:B------:R-:W3:Y:S04]  /*a870*/  LDL R119, [R1+0x1f0] ;  /* 0x0001f00001777983 */ /* 0x000ee80000100800 */
[----:B------:R-:W3:Y:S01]  /*a880*/  LDL R32, [R1+0x1e8] ;  /* 0x0001e80001207983 */ /* 0x000ee20000100800 */
[----:B------:R-:W-:-:S02]  /*a890*/  PRMT R117, RZ, 0x7610, R117 ;  /* 0x00007610ff757816 */ /* 0x000fc40000000075 */
[----:B------:R-:W-:Y:S01]  /*a8a0*/  LOP3.LUT R0, R111, 0xffff, RZ, 0xc0, !PT ;  /* 0x0000ffff6f007812 */ /* 0x000fe200078ec0ff */
[----:B------:R-:W3:Y:S04]  /*a8b0*/  LDL R89, [R1+0x1e0] ;  /* 0x0001e00001597983 */ /* 0x000ee80000100800 */
[----:B------:R1:W3:Y:S01]  /*a8c0*/  @!P0 LDG.E.U8 R117, desc[UR14][R4.64] ;  /* 0x0000000e04758981 */ /* 0x0002e2000c1e1100 */
[----:B------:R-:W-:Y:S02]  /*a8d0*/  PRMT R116, RZ, 0x7610, R116 ;  /* 0x00007610ff747816 */ /* 0x000fe40000000074 */
[----:B-1----:R-:W-:Y:S01]  /*a8e0*/  LOP3.LUT R4, R106, 0xffff, RZ, 0xc0, !PT ;  /* 0x0000ffff6a047812 */ /* 0x002fe200078ec0ff */
[----:B----4-:R-:W-:-:S03]  /*a8f0*/  @!P0 IMAD.MOV.U32 R5, RZ, RZ, R17 ;  /* 0x000000ffff058224 */ /* 0x010fc600078e0011 */
[----:B0-----:R-:W-:Y:S01]  /*a900*/  PRMT R118, R4, 0x3340, R0 ;  /* 0x0000334004767816 */ /* 0x001fe20000000000 */
[----:B------:R-:W-:Y:S02]  /*a910*/  @!P0 IMAD.MOV.U32 R4, RZ, RZ, R7 ;  /* 0x000000ffff048224 */ /* 0x000fe400078e0007 */
[----:B------:R-:W4:Y:S01]  /*a920*/  LDL R7, [R1+0x1ec] ;  /* 0x0001ec0001077983 */ /* 0x000f220000100800 */
[----:B------:R-:W-:-:S03]  /*a930*/  LOP3.LUT R0, R105, 0xffff, RZ, 0xc0, !PT ;  /* 0x0000ffff69007812 */ /* 0x000fc600078ec0ff */
[----:B------:R0:W4:Y:S01]  /*a940*/  @!P0 LDG.E.U8 R116, desc[UR14][R4.64] ;  /* 0x0000000e04748981 */ /* 0x000122000c1e1100 */
[----:B------:R-:W-:Y:S02]  /*a950*/  PRMT R115, RZ, 0x7610, R115 ;  /* 0x00007610ff737816 */ /* 0x000fe40000000073 */
[----:B0-----:R-:W-:Y:S01]  /*a960*/  LOP3.LUT R4, R114, 0xffff, RZ, 0xc0, !PT ;  /* 0x0000ffff72047812 */ /* 0x001fe200078ec0ff */
[----:B------:R-:W-:Y:S02]  /*a970*/  @!P0 IMAD.MOV.U32 R5, RZ, RZ, R88 ;  /* 0x000000ffff058224 */ /* 0x000fe400078e0058 */
[----:B------:R-:W4:Y:S01]  /*a980*/  LDL R88, [R1+0x1e4] ;  /* 0x0001e40001587983 */ /* 0x000f220000100800 */
[----:B------:R-:W-:Y:S01]  /*a990*/  PRMT R17, R4, 0x3340, R0 ;  /* 0x0000334004117816 */ /* 0x000fe20000000000 */
[----:B------:R-:W-:Y:S01]  /*a9a0*/  @!P0 IMAD.MOV.U32 R4, RZ, RZ, R18 ;  /* 0x000000ffff048224 */ /* 0x000fe200078e0012 */
[----:B------:R-:W-:-:S04]  /*a9b0*/  LOP3.LUT R0, R110, 0xffff, RZ, 0xc0, !PT ;  /* 0x0000ffff6e007812 */ /* 0x000fc800078ec0ff */
[----:B------:R0:W4:Y:S02]  /*a9c0*/  @!P0 LDG.E.U8 R115, desc[UR14][R4.64] ;  /* 0x0000000e04738981 */ /* 0x000124000c1e1100 */
[----:B0-----:R-:W-:-:S04]  /*a9d0*/  LOP3.LUT R4, R113, 0xffff, RZ, 0xc0, !PT ;  /* 0x0000ffff71047812 */ /* 0x001fc800078ec0ff */
[----:B------:R-:W-:Y:S02]  /*a9e0*/  PRMT R18, R4, 0x3340, R0 ;  /* 0x0000334004127816 */ /* 0x000fe40000000000 */
[----:B------:R-:W-:Y:S02]  /*a9f0*/  LOP3.LUT R0, R86, 0xffff, RZ, 0xc0, !PT ;  /* 0x0000ffff56007812 */ /* 0x000fe400078ec0ff */
[----:B------:R-:W4:Y:S01]  /*aa00*/  LDL R86, [R1+0x1d8] ;  /* 0x0001d80001567983 */ /* 0x000f220000100800 */
[----:B------:R-:W-:Y:S01]  /*aa10*/  PRMT R114, RZ, 0x7610, R114 ;  /* 0x00007610ff727816 */ /* 0x000fe20000000072 */
[----:B--2---:R-:W-:Y:S02]  /*aa20*/  @!P0 IMAD.MOV.U32 R4, RZ, RZ, R6 ;  /* 0x000000ffff048224 */ /* 0x004fe400078e0006 */
[----:B------:R-:W2:Y:S01]  /*aa30*/  LDL R6, [R1+0x1dc] ;  /* 0x0001dc0001067983 */ /* 0x000ea20000100800 */
[----:B---3--:R-:W-:-:S05]  /*aa40*/  @!P0 IMAD.MOV.U32 R5, RZ, RZ, R119 ;  /* 0x000000ffff058224 */ /* 0x008fca00078e0077 */
[----:B------:R0:W3:Y:S02]  /*aa50*/  @!P0 LDG.E.U8 R114, desc[UR14][R4.64] ;  /* 0x0000000e04728981 */ /* 0x0000e4000c1e1100 */
[----:B0-----:R-:W-:Y:S02]  /*aa60*/  @!P0 IMAD.MOV.U32 R5, RZ, RZ, R32 ;  /* 0x000000ffff058224 */ /* 0x001fe400078e0020 */
[----:B------:R-:W3:Y:S01]  /*aa70*/  LDL R32, [R1+0x1d4] ;  /* 0x0001d40001207983 */ /* 0x000ee20000100800 */
[----:B------:R-:W-:Y:S02]  /*aa80*/  LOP3.LUT R4, R34, 0xffff, RZ, 0xc0, !PT ;  /* 0x0000ffff22047812 */ /* 0x000fe400078ec0ff */
[----:B------:R-:W-:Y:S01]  /*aa90*/  PRMT R113, RZ, 0x7610, R113 ;  /* 0x00007610ff717816 */ /* 0x000fe20000000071 */
[----:B------:R-:W3:Y:S01]  /*aaa0*/  LDL R34, [R1+0x1d0] ;  /* 0x0001d00001227983 */ /* 0x000ee20000100800 */
[----:B------:R-:W-:Y:S01]  /*aab0*/  PRMT R119, R4, 0x3340, R0 ;  /* 0x0000334004777816 */ /* 0x000fe20000000000 */
[----:B----4-:R-:W-:Y:S01]  /*aac0*/  @!P0 IMAD.MOV.U32 R4, RZ, RZ, R7 ;  /* 0x000000ffff048224 */ /* 0x010fe200078e0007 */
[----:B------:R-:W-:-:S04]  /*aad0*/  LOP3.LUT R0, R90, 0xffff, RZ, 0xc0, !PT ;  /* 0x0000ffff5a007812 */ /* 0x000fc800078ec0ff */
[----:B------:R0:W4:Y:S01]  /*aae0*/  @!P0 LDG.E.U8 R113, desc[UR14][R4.64] ;  /* 0x0000000e04718981 */ /* 0x000122000c1e1100 */
[----:B------:R-:W-:Y:S02]  /*aaf0*/  PRMT R112, RZ, 0x7610, R112 ;  /* 0x00007610ff707816 */ /* 0x000fe40000000070 */
[----:B0-----:R-:W-:Y:S01]  /*ab00*/  LOP3.LUT R4, R91, 0xffff, RZ, 0xc0, !PT ;  /* 0x0000ffff5b047812 */ /* 0x001fe200078ec0ff */
[----:B------:R-:W-:-:S03]  /*ab10*/  @!P0 IMAD.MOV.U32 R5, RZ, RZ, R89 ;  /* 0x000000ffff058224 */ /* 0x000fc600078e0059 */
[----:B------:R-:W-:Y:S01]  /*ab20*/  PRMT R7, R4, 0x3340, R0 ;  /* 0x0000334004077816 */ /* 0x000fe20000000000 */
[----:B------:R-:W-:Y:S01]  /*ab30*/  @!P0 IMAD.MOV.U32 R4, RZ, RZ, R88 ;  /* 0x000000ffff048224 */ /* 0x000fe200078e0058 */
[----:B------:R-:W-:-:S04]  /*ab40*/  LOP3.LUT R0, R87, 0xffff, RZ, 0xc0, !PT ;  /* 0x0000ffff57007812 */ /* 0x000fc800078ec0ff */
[----:B------:R0:W4:Y:S01]  /*ab50*/  @!P0 LDG.E.U8 R112, desc[UR14][R4.64] ;  /* 0x0000000e04708981 */ /* 0x000122000c1e1100 */
[----:B------:R-:W-:Y:S02]  /*ab60*/  PRMT R111, RZ, 0x7610, R111 ;  /* 0x00007610ff6f7816 */ /* 0x000fe4000000006f */
[----:B0-----:R-:W-:Y:S02]  /*ab70*/  LOP3.LUT R4, R35, 0xffff, RZ, 0xc0, !PT ;  /* 0x0000ffff23047812 */ /* 0x001fe400078ec0ff */
[----:B------:R-:W4:Y:S02]  /*ab80*/  LDL.LU R35, [R1+0x1c8] ;  /* 0x0001c80001237983 */ /* 0x000f240000300800 */
[----:B------:R-:W-:Y:S01]  /*ab90*/  PRMT R121, R4, 0x3340, R0 ;  /* 0x0000334004797816 */ /* 0x000fe20000000000 */
[----:B------:R-:W-:Y:S01]  /*aba0*/  @!P0 IMAD.MOV.U32 R5, RZ, RZ, R86 ;  /* 0x000000ffff058224 */ /* 0x000fe200078e0056 */
[----:B------:R-:W-:Y:S01]  /*abb0*/  LOP3.LUT R0, R85, 0xffff, RZ, 0xc0, !PT ;  /* 0x0000ffff55007812 */ /* 0x000fe200078ec0ff */
[----:B--2---:R-:W-:-:S02]  /*abc0*/  @!P0 IMAD.MOV.U32 R4, RZ, RZ, R6 ;  /* 0x000000ffff048224 */ /* 0x004fc400078e0006 */
[----:B------:R-:W2:Y:S04]  /*abd0*/  LDL R6, [R1+0x1cc] ;  /* 0x0001cc0001067983 */ /* 0x000ea80000100800 */
[----:B------:R0:W2:Y:S02]  /*abe0*/  @!P0 LDG.E.U8 R111, desc[UR14][R4.64] ;  /* 0x0000000e046f8981 */ /* 0x0000a4000c1e1100 */
[----:B0-----:R-:W-:Y:S02]  /*abf0*/  LOP3.LUT R4, R37, 0xffff, RZ, 0xc0, !PT ;  /* 0x0000ffff25047812 */ /* 0x001fe400078ec0ff */
[----:B------:R-:W2:Y:S02]  /*ac00*/  LDL.LU R37, [R1+0x1c0] ;  /* 0x0001c00001257983 */ /* 0x000ea40000300800 */
[----:B------:R-:W-:Y:S01]  /*ac10*/  PRMT R120, R4, 0x3340, R0 ;  /* 0x0000334004787816 */ /* 0x000fe20000000000 */
[----:B---3--:R-:W-:-:S02]  /*ac20*/  @!P0 IMAD.MOV.U32 R4, RZ, RZ, R32 ;  /* 0x000000ffff048224 */ /* 0x008fc400078e0020 */
[----:B------:R-:W3:Y:S01]  /*ac30*/  LDL R32, [R1+0x1c4] ;  /* 0x0001c40001207983 */ /* 0x000ee20000100800 */
[----:B------:R-:W-:Y:S01]  /*ac40*/  PRMT R110, RZ, 0x7610, R110 ;  /* 0x00007610ff6e7816 */ /* 0x000fe2000000006e */
[----:B------:R-:W-:Y:S02]  /*ac50*/  @!P0 IMAD.MOV.U32 R5, RZ, RZ, R34 ;  /* 0x000000ffff058224 */ /* 0x000fe400078e0022 */
[----:B------:R-:W3:Y:S04]  /*ac60*/  LDL R34, [R1+0x1bc] ;  /* 0x0001bc0001227983 */ /* 0x000ee80000100800 */
[----:B------:R0:W3:Y:S01]  /*ac70*/  @!P0 LDG.E.U8 R110, desc[UR14][R4.64] ;  /* 0x0000000e046e8981 */ /* 0x0000e2000c1e1100 */
[----:B------:R-:W-:Y:S02]  /*ac80*/  LOP3.LUT R0, R47, 0xffff, RZ, 0xc0, !PT ;  /* 0x0000ffff2f007812 */ /* 0x000fe400078ec0ff */
[----:B0-----:R-:W-:-:S02]  /*ac90*/  LOP3.LUT R4, R39, 0xffff, RZ, 0xc0, !PT ;  /* 0x0000ffff27047812 */ /* 0x001fc400078ec0ff */
[----:B------:R-:W3:Y:S01]  /*aca0*/  LDL.LU R39, [R1+0x1b8] ;  /* 0x0001b80001277983 */ /* 0x000ee20000300800 */
[----:B------:R-:W-:Y:S02]  /*acb0*/  PRMT R109, RZ, 0x7610, R109 ;  /* 0x00007610ff6d7816 */ /* 0x000fe4000000006d */
[----:B------:R-:W-:Y:S01]  /*acc0*/  PRMT R124, R4, 0x3340, R0 ;  /* 0x00003340047c7816 */ /* 0x000fe20000000000 */
[----:B------:R-:W3:Y:S01]  /*acd0*/  LDL R47, [R1+0x1b4] ;  /* 0x0001b400012f7983 */ /* 0x000ee20000100800 */
[----:B------:R-:W-:Y:S02]  /*ace0*/  LOP3.LUT R0, R41, 0xffff, RZ, 0xc0, !PT ;  /* 0x0000ffff29007812 */ /* 0x000fe400078ec0ff */
[----:B------:R-:W-:Y:S01]  /*acf0*/  PRMT R108, RZ, 0x7610, R108 ;  /* 0x00007610ff6c7816 */ /* 0x000fe2000000006c */
[----:B----4-:R-:W-:Y:S02]  /*ad00*/  @!P0 IMAD.MOV.U32 R5, RZ, RZ, R35 ;  /* 0x000000ffff058224 */ /* 0x010fe400078e0023 */
[----:B--2---:R-:W-:-:S02]  /*ad10*/  @!P0 IMAD.MOV.U32 R4, RZ, RZ, R6 ;  /* 0x000000ffff048224 */ /* 0x004fc400078e0006 */
[----:B------:R-:W2:Y:S04]  /*ad20*/  LDL R6, [R1+0x1ac] ;  /* 0x0001ac0001067983 */ /* 0x000ea80000100800 */
[----:B------:R-:W4:Y:S04]  /*ad30*/  LDL.LU R41, [R1+0x1b0] ;  /* 0x0001b00001297983 */ /* 0x000f280000300800 */
[----:B------:R0:W2:Y:S02]  /*ad40*/  @!P0 LDG.E.U8 R109, desc[UR14][R4.64] ;  /* 0x0000000e046d8981 */ /* 0x0000a4000c1e1100 */
[----:B0-----:R-:W-:Y:S01]  /*ad50*/  LOP3.LUT R4, R84, 0xffff, RZ, 0xc0, !PT ;  /* 0x0000ffff54047812 */ /* 0x001fe200078ec0ff */
[----:B------:R-:W-:-:S03]  /*ad60*/  @!P0 IMAD.MOV.U32 R5, RZ, RZ, R37 ;  /* 0x000000ffff058224 */ /* 0x000fc600078e0025 */
[----:B------:R-:W-:Y:S01]  /*ad70*/  PRMT R122, R4, 0x3340, R0 ;  /* 0x00003340047a7816 */ /* 0x000fe20000000000 */
[----:B---3--:R-:W-:Y:S01]  /*ad80*/  @!P0 IMAD.MOV.U32 R4, RZ, RZ, R32 ;  /* 0x000000ffff048224 */ /* 0x008fe200078e0020 */
[----:B------:R-:W-:Y:S02]  /*ad90*/  LOP3.LUT R0, R43, 0xffff, RZ, 0xc0, !PT ;  /* 0x0000ffff2b007812 */ /* 0x000fe400078ec0ff */
[----:B------:R-:W3:Y:S04]  /*ada0*/  LDL.LU R43, [R1+0x1a8] ;  /* 0x0001a800012b7983 */ /* 0x000ee80000300800 */
[----:B------:R0:W3:Y:S04]  /*adb0*/  @!P0 LDG.E.U8 R108, desc[UR14][R4.64] ;  /* 0x0000000e046c8981 */ /* 0x0000e8000c1e1100 */
[----:B------:R-:W3:Y:S01]  /*adc0*/  LDL.LU R90, [R1+0x1a4] ;  /* 0x0001a400015a7983 */ /* 0x000ee20000300800 */
[----:B0-----:R-:W-:-:S04]  /*add0*/  LOP3.LUT R4, R83, 0xffff, RZ, 0xc0, !PT ;  /* 0x0000ffff53047812 */ /* 0x001fc800078ec0ff */
[----:B------:R-:W-:Y:S02]  /*ade0*/  PRMT R32, R4, 0x3340, R0 ;  /* 0x0000334004207816 */ /* 0x000fe40000000000 */
[----:B------:R-:W-:Y:S02]  /*adf0*/  LOP3.LUT R0, R45, 0xffff, RZ, 0xc0, !PT ;  /* 0x0000ffff2d007812 */ /* 0x000fe400078ec0ff */
[----:B------:R-:W3:Y:S01]  /*ae00*/  LDL.LU R45, [R1+0x1a0] ;  /* 0x0001a000012d7983 */ /* 0x000ee20000300800 */
[----:B------:R-:W-:Y:S01]  /*ae10*/  PRMT R107, RZ, 0x7610, R107 ;  /* 0x00007610ff6b7816 */ /* 0x000fe2000000006b */
[----:B------:R-:W-:Y:S02]  /*ae20*/  @!P0 IMAD.MOV.U32 R4, RZ, RZ, R34 ;  /* 0x000000ffff048224 */ /* 0x000fe400078e0022 */
[----:B------:R-:W-:-:S05]  /*ae30*/  @!P0 IMAD.MOV.U32 R5, RZ, RZ, R39 ;  /* 0x000000ffff058224 */ /* 0x000fca00078e0027 */
[----:B------:R0:W3:Y:S01]  /*ae40*/  @!P0 LDG.E.U8 R107, desc[UR14][R4.64] ;  /* 0x0000000e046b8981 */ /* 0x0000e2000c1e1100 */
[----:B------:R-:W-:Y:S02]  /*ae50*/  PRMT R106, RZ, 0x7610, R106 ;  /* 0x00007610ff6a7816 */ /* 0x000fe4000000006a */
[----:B0-----:R-:W-:-:S04]  /*ae60*/  LOP3.LUT R4, R49, 0xffff, RZ, 0xc0, !PT ;  /* 0x0000ffff31047812 */ /* 0x001fc800078ec0ff */
[----:B------:R-:W-:Y:S01]  /*ae70*/  PRMT R34, R4, 0x3340, R0 ;  /* 0x0000334004227816 */ /* 0x000fe20000000000 */
[----:B------:R-:W-:Y:S01]  /*ae80*/  @!P0 IMAD.MOV.U32 R4, RZ, RZ, R47 ;  /* 0x000000ffff048224 */ /* 0x000fe200078e002f */
[----:B------:R-:W-:Y:S02]  /*ae90*/  LOP3.LUT R0, R36, 0xffff, RZ, 0xc0, !PT ;  /* 0x0000ffff24007812 */ /* 0x000fe400078ec0ff */
[----:B------:R-:W3:Y:S01]  /*aea0*/  LDL.LU R36, [R1+0x19c] ;  /* 0x00019c0001247983 */ /* 0x000ee20000300800 */
[----:B------:R-:W-:-:S03]  /*aeb0*/  PRMT R105, RZ, 0x7610, R105 ;  /* 0x00007610ff697816 */ /* 0x000fc60000000069 */
[----:B------:R-:W3:Y:S04]  /*aec0*/  LDL.LU R47, [R1+0x198] ;  /* 0x00019800012f7983 */ /* 0x000ee80000300800 */
[----:B------:R-:W3:Y:S01]  /*aed0*/  LDL.LU R49, [R1+0x190] ;  /* 0x0001900001317983 */ /* 0x000ee20000300800 */
[----:B------:R-:W-:Y:S01]  /*aee0*/  PRMT R104, RZ, 0x7610, R104 ;  /* 0x00007610ff687816 */ /* 0x000fe20000000068 */
[----:B----4-:R-:W-:-:S05]  /*aef0*/  @!P0 IMAD.MOV.U32 R5, RZ, RZ, R41 ;  /* 0x000000ffff058224 */ /* 0x010fca00078e0029 */
[----:B------:R0:W4:Y:S02]  /*af00*/  @!P0 LDG.E.U8 R106, desc[UR14][R4.64] ;  /* 0x0000000e046a8981 */ /* 0x000124000c1e1100 */
[----:B0-----:R-:W-:-:S04]  /*af10*/  LOP3.LUT R4, R40, 0xffff, RZ, 0xc0, !PT ;  /* 0x0000ffff28047812 */ /* 0x001fc800078ec0ff */
[----:B------:R-:W-:Y:S01]  /*af20*/  PRMT R88, R4, 0x3340, R0 ;  /* 0x0000334004587816 */ /* 0x000fe20000000000 */
[----:B--2---:R-:W-:Y:S02]  /*af30*/  @!P0 IMAD.MOV.U32 R4, RZ, RZ, R6 ;  /* 0x000000ffff048224 */ /* 0x004fe400078e0006 */
[----:B---3--:R-:W-:Y:S01]  /*af40*/  @!P0 IMAD.MOV.U32 R5, RZ, RZ, R43 ;  /* 0x000000ffff058224 */ /* 0x008fe200078e002b */
[----:B------:R-:W-:-:S04]  /*af50*/  LOP3.LUT R0, R3, 0xffff, RZ, 0xc0, !PT ;  /* 0x0000ffff03007812 */ /* 0x000fc800078ec0ff */
[----:B------:R0:W2:Y:S02]  /*af60*/  @!P0 LDG.E.U8 R105, desc[UR14][R4.64] ;  /* 0x0000000e04698981 */ /* 0x0000a4000c1e1100 */
[----:B0-----:R-:W-:Y:S02]  /*af70*/  LOP3.LUT R4, R38, 0xffff, RZ, 0xc0, !PT ;  /* 0x0000ffff26047812 */ /* 0x001fe400078ec0ff */
[----:B------:R-:W3:Y:S02]  /*af80*/  LDL.LU R38, [R1+0x194] ;  /* 0x0001940001267983 */ /* 0x000ee40000300800 */
[----:B------:R-:W-:Y:S01]  /*af90*/  PRMT R3, R4, 0x3340, R0 ;  /* 0x0000334004037816 */ /* 0x000fe20000000000 */
[----:B------:R-:W-:Y:S02]  /*afa0*/  @!P0 IMAD.MOV.U32 R4, RZ, RZ, R90 ;  /* 0x000000ffff048224 */ /* 0x000fe400078e005a */
[----:B------:R-:W-:Y:S01]  /*afb0*/  @!P0 IMAD.MOV.U32 R5, RZ, RZ, R45 ;  /* 0x000000ffff058224 */ /* 0x000fe200078e002d */
[----:B------:R0:W-:Y:S04]  /*afc0*/  STL [R1+0x6d0], R90 ;  /* 0x0006d05a01007387 */ /* 0x0001e80000100800 */
[----:B------:R1:W4:Y:S04]  /*afd0*/  @!P0 LDG.E.U8 R104, desc[UR14][R4.64] ;  /* 0x0000000e04688981 */ /* 0x000328000c1e1100 */
[----:B------:R-:W2:Y:S01]  /*afe0*/  LDL.LU R40, [R1+0x18c] ;  /* 0x00018c0001287983 */ /* 0x000ea20000300800 */
[----:B-1----:R-:W-:-:S03]  /*aff0*/  LOP3.LUT R4, R30, 0xffff, RZ, 0xc0, !PT ;  /* 0x0000ffff1e047812 */ /* 0x002fc600078ec0ff */
[----:B------:R-:W4:Y:S01]  /*b000*/  LDL.LU R30, [R1+0x188] ;  /* 0x00018800011e7983 */ /* 0x000f220000300800 */
[----:B------:R-:W-:Y:S02]  /*b010*/  LOP3.LUT R0, R52, 0xffff, RZ, 0xc0, !PT ;  /* 0x0000ffff34007812 */ /* 0x000fe400078ec0ff */
[----:B------:R-:W-:Y:S01]  /*b020*/  PRMT R103, RZ, 0x7610, R103 ;  /* 0x00007610ff677816 */ /* 0x000fe20000000067 */
[----:B------:R-:W4:Y:S01]  /*b030*/  LDL.LU R52, [R1+0x180] ;  /* 0x0001800001347983 */ /* 0x000f220000300800 */
[----:B------:R-:W-:Y:S01]  /*b040*/  PRMT R91, R4, 0x3340, R0 ;  /* 0x00003340045b7816 */ /* 0x000fe20000000000 */
[----:B------:R-:W-:Y:S02]  /*b050*/  @!P0 IMAD.MOV.U32 R4, RZ, RZ, R36 ;  /* 0x000000ffff048224 */ /* 0x000fe400078e0024 */
[----:B------:R-:W-:Y:S01]  /*b060*/  @!P0 IMAD.MOV.U32 R5, RZ, RZ, R47 ;  /* 0x000000ffff058224 */ /* 0x000fe200078e002f */
[----:B------:R-:W-:Y:S02]  /*b070*/  LOP3.LUT R0, R42, 0xffff, RZ, 0xc0, !PT ;  /* 0x0000ffff2a007812 */ /* 0x000fe400078ec0ff */
[----:B------:R-:W4:Y:S04]  /*b080*/  LDL.LU R42, [R1+0x184] ;  /* 0x00018400012a7983 */ /* 0x000f280000300800 */
[----:B------:R1:W4:Y:S01]  /*b090*/  @!P0 LDG.E.U8 R103, desc[UR14][R4.64] ;  /* 0x0000000e04678981 */ /* 0x000322000c1e1100 */
[----:B------:R-:W-:-:S02]  /*b0a0*/  PRMT R102, RZ, 0x7610, R102 ;  /* 0x00007610ff667816 */ /* 0x000fc40000000066 */
[----:B-1----:R-:W-:Y:S01]  /*b0b0*/  LOP3.LUT R4, R50, 0xffff, RZ, 0xc0, !PT ;  /* 0x0000ffff32047812 */ /* 0x002fe200078ec0ff */
[----:B------:R-:W-:Y:S01]  /*b0c0*/  @!P0 IMAD.MOV.U32 R5, RZ, RZ, R49 ;  /* 0x000000ffff058224 */ /* 0x000fe200078e0031 */
[----:B------:R-:W4:Y:S02]  /*b0d0*/  LDL.LU R50, [R1+0x178] ;  /* 0x0001780001327983 */ /* 0x000f240000300800 */
[----:B------:R-:W-:Y:S02]  /*b0e0*/  PRMT R89, R4, 0x3340, R0 ;  /* 0x0000334004597816 */ /* 0x000fe40000000000 */
[----:B------:R-:W-:Y:S02]  /*b0f0*/  LOP3.LUT R0, R44, 0xffff, RZ, 0xc0, !PT ;  /* 0x0000ffff2c007812 */ /* 0x000fe400078ec0ff */
[----:B------:R-:W4:Y:S01]  /*b100*/  LDL.LU R44, [R1+0x17c] ;  /* 0x00017c00012c7983 */ /* 0x000f220000300800 */
[----:B------:R-:W-:Y:S01]  /*b110*/  PRMT R101, RZ, 0x7610, R101 ;  /* 0x00007610ff657816 */ /* 0x000fe20000000065 */
[----:B---3--:R-:W-:-:S05]  /*b120*/  @!P0 IMAD.MOV.U32 R4, RZ, RZ, R38 ;  /* 0x000000ffff048224 */ /* 0x008fca00078e0026 */
[----:B------:R1:W3:Y:S02]  /*b130*/  @!P0 LDG.E.U8 R102, desc[UR14][R4.64] ;  /* 0x0000000e04668981 */ /* 0x0002e4000c1e1100 */
[----:B-1----:R-:W-:-:S04]  /*b140*/  LOP3.LUT R4, R46, 0xffff, RZ, 0xc0, !PT ;  /* 0x0000ffff2e047812 */ /* 0x002fc800078ec0ff */
[----:B------:R-:W-:Y:S01]  /*b150*/  PRMT R87, R4, 0x3340, R0 ;  /* 0x0000334004577816 */ /* 0x000fe20000000000 */
[----:B--2---:R-:W-:Y:S02]  /*b160*/  @!P0 IMAD.MOV.U32 R4, RZ, RZ, R40 ;  /* 0x000000ffff048224 */ /* 0x004fe400078e0028 */
[----:B----4-:R-:W-:-:S05]  /*b170*/  @!P0 IMAD.MOV.U32 R5, RZ, RZ, R30 ;  /* 0x000000ffff058224 */ /* 0x010fca00078e001e */
[----:B------:R1:W2:Y:S02]  /*b180*/  @!P0 LDG.E.U8 R101, desc[UR14][R4.64] ;  /* 0x0000000e04658981 */ /* 0x0002a4000c1e1100 */
[----:B-1----:R-:W-:Y:S02]  /*b190*/  LOP3.LUT R4, R25, 0xffff, RZ, 0xc0, !PT ;  /* 0x0000ffff19047812 */ /* 0x002fe400078ec0ff */
[----:B------:R-:W4:Y:S04]  /*b1a0*/  LDL.LU R25, [R1+0x170] ;  /* 0x0001700001197983 */ /* 0x000f280000300800 */
[----:B------:R-:W3:Y:S01]  /*b1b0*/  LDL.LU R46, [R1+0x174] ;  /* 0x00017400012e7983 */ /* 0x000ee20000300800 */
[----:B------:R-:W-:Y:S01]  /*b1c0*/  LOP3.LUT R0, R2, 0xffff, RZ, 0xc0, !PT ;  /* 0x0000ffff02007812 */ /* 0x000fe200078ec0ff */
[----:B------:R-:W-:Y:S01]  /*b1d0*/  @!P0 IMAD.MOV.U32 R5, RZ, RZ, R52 ;  /* 0x000000ffff058224 */ /* 0x000fe200078e0034 */
[----:B------:R-:W-:-:S02]  /*b1e0*/  PRMT R100, RZ, 0x7610, R100 ;  /* 0x00007610ff647816 */ /* 0x000fc40000000064 */
[----:B------:R-:W-:Y:S01]  /*b1f0*/  PRMT R2, R4, 0x3340, R0 ;  /* 0x0000334004027816 */ /* 0x000fe20000000000 */
[----:B------:R-:W-:Y:S01]  /*b200*/  @!P0 IMAD.MOV.U32 R4, RZ, RZ, R42 ;  /* 0x000000ffff048224 */ /* 0x000fe200078e002a */
[----:B------:R-:W-:-:S04]  /*b210*/  LOP3.LUT R0, R28, 0xffff, RZ, 0xc0, !PT ;  /* 0x0000ffff1c007812 */ /* 0x000fc800078ec0ff */
[----:B------:R1:W2:Y:S01]  /*b220*/  @!P0 LDG.E.U8 R100, desc[UR14][R4.64] ;  /* 0x0000000e04648981 */ /* 0x0002a2000c1e1100 */
[----:B------:R-:W-:Y:S02]  /*b230*/  PRMT R99, RZ, 0x7610, R99 ;  /* 0x00007610ff637816 */ /* 0x000fe40000000063 */
[----:B-1----:R-:W-:Y:S02]  /*b240*/  LOP3.LUT R4, R48, 0xffff, RZ, 0xc0, !PT ;  /* 0x0000ffff30047812 */ /* 0x002fe400078ec0ff */
[----:B------:R-:W2:Y:S01]  /*b250*/  LDL.LU R48, [R1+0x16c] ;  /* 0x00016c0001307983 */ /* 0x000ea20000300800 */
[----:B------:R-:W-:Y:S01]  /*b260*/  @!P0 IMAD.MOV.U32 R5, RZ, RZ, R50 ;  /* 0x000000ffff058224 */ /* 0x000fe200078e0032 */
[----:B------:R-:W-:Y:S02]  /*b270*/  PRMT R85, R4, 0x3340, R0 ;  /* 0x0000334004557816 */ /* 0x000fe40000000000 */
[----:B------:R-:W2:Y:S01]  /*b280*/  LDL.LU R28, [R1+0x168] ;  /* 0x00016800011c7983 */ /* 0x000ea20000300800 */
[----:B------:R-:W-:Y:S01]  /*b290*/  @!P0 IMAD.MOV.U32 R4, RZ, RZ, R44 ;  /* 0x000000ffff048224 */ /* 0x000fe200078e002c */
[----:B------:R-:W-:-:S04]  /*b2a0*/  LOP3.LUT R0, R31, 0xffff, RZ, 0xc0, !PT ;  /* 0x0000ffff1f007812 */ /* 0x000fc800078ec0ff */
[----:B------:R1:W2:Y:S01]  /*b2b0*/  @!P0 LDG.E.U8 R99, desc[UR14][R4.64] ;  /* 0x0000000e04638981 */ /* 0x0002a2000c1e1100 */
[----:B------:R-:W-:Y:S02]  /*b2c0*/  PRMT R98, RZ, 0x7610, R98 ;  /* 0x00007610ff627816 */ /* 0x000fe40000000062 */
[----:B-1----:R-:W-:Y:S02]  /*b2d0*/  LOP3.LUT R4, R27, 0xffff, RZ, 0xc0, !PT ;  /* 0x0000ffff1b047812 */ /* 0x002fe400078ec0ff */
[----:B------:R-:W2:Y:S02]  /*b2e0*/  LDL.LU R27, [R1+0x160] ;  /* 0x00016000011b7983 */ /* 0x000ea40000300800 */
[----:B------:R-:W-:Y:S02]  /*b2f0*/  PRMT R86, R4, 0x3340, R0 ;  /* 0x0000334004567816 */ /* 0x000fe40000000000 */
[----:B------:R-:W2:Y:S01]  /*b300*/  LDL.LU R31, [R1+0x164] ;  /* 0x00016400011f7983 */ /* 0x000ea20000300800 */
[----:B------:R-:W-:Y:S01]  /*b310*/  LOP3.LUT R0, R29, 0xffff, RZ, 0xc0, !PT ;  /* 0x0000ffff1d007812 */ /* 0x000fe200078ec0ff */
[----:B----4-:R-:W-:-:S02]  /*b320*/  @!P0 IMAD.MOV.U32 R5, RZ, RZ, R25 ;  /* 0x000000ffff058224 */ /* 0x010fc400078e0019 */
[----:B---3--:R-:W-:-:S05]  /*b330*/  @!P0 IMAD.MOV.U32 R4, RZ, RZ, R46 ;  /* 0x000000ffff048224 */ /* 0x008fca00078e002e */
[----:B------:R1:W3:Y:S02]  /*b340*/  @!P0 LDG.E.U8 R98, desc[UR14][R4.64] ;  /* 0x0000000e04628981 */ /* 0x0002e4000c1e1100 */
[----:B-1----:R-:W-:Y:S02]  /*b350*/  LOP3.LUT R4, R33, 0xffff, RZ, 0xc0, !PT ;  /* 0x0000ffff21047812 */ /* 0x002fe400078ec0ff */
[----:B------:R-:W4:Y:S04]  /*b360*/  LDL R33, [R1+0x158] ;  /* 0x0001580001217983 */ /* 0x000f280000100800 */
[----:B------:R-:W3:Y:S01]  /*b370*/  LDL.LU R29, [R1+0x15c] ;  /* 0x00015c00011d7983 */ /* 0x000ee20000300800 */
[----:B------:R-:W-:Y:S01]  /*b380*/  PRMT R83, R4, 0x3340, R0 ;  /* 0x0000334004537816 */ /* 0x000fe20000000000 */
[----:B--2---:R-:W-:Y:S01]  /*b390*/  @!P0 IMAD.MOV.U32 R4, RZ, RZ, R48 ;  /* 0x000000ffff048224 */ /* 0x004fe200078e0030 */
[----:B------:R-:W-:Y:S01]  /*b3a0*/  PRMT R97, RZ, 0x7610, R97 ;  /* 0x00007610ff617816 */ /* 0x000fe20000000061 */
[----:B------:R-:W2:Y:S01]  /*b3b0*/  LDL.LU R6, [R1+0x130] ;  /* 0x0001300001067983 */ /* 0x000ea20000300800 */
[----:B------:R-:W-:Y:S01]  /*b3c0*/  @!P0 IMAD.MOV.U32 R5, RZ, RZ, R28 ;  /* 0x000000ffff058224 */ /* 0x000fe200078e001c */
[----:B------:R-:W-:-:S04]  /*b3d0*/  LOP3.LUT R0, R51, 0xffff, RZ, 0xc0, !PT ;  /* 0x0000ffff33007812 */ /* 0x000fc800078ec0ff */
[----:B------:R1:W2:Y:S01]  /*b3e0*/  @!P0 LDG.E.U8 R97, desc[UR14][R4.64] ;  /* 0x0000000e04618981 */ /* 0x0002a2000c1e1100 */
[----:B------:R-:W-:Y:S02]  /*b3f0*/  PRMT R96, RZ, 0x7610, R96 ;  /* 0x00007610ff607816 */ /* 0x000fe40000000060 */
[----:B-1----:R-:W-:Y:S02]  /*b400*/  LOP3.LUT R4, R53, 0xffff, RZ, 0xc0, !PT ;  /* 0x0000ffff35047812 */ /* 0x002fe400078ec0ff */
[----:B------:R-:W-:Y:S01]  /*b410*/  PRMT R95, RZ, 0x7610, R95 ;  /* 0x00007610ff5f7816 */ /* 0x000fe2000000005f */
[----:B------:R-:W-:Y:S01]  /*b420*/  @!P0 IMAD.MOV.U32 R5, RZ, RZ, R27 ;  /* 0x000000ffff058224 */ /* 0x000fe200078e001b */
[----:B------:R-:W-:Y:S01]  /*b430*/  PRMT R84, R4, 0x3340, R0 ;  /* 0x0000334004547816 */ /* 0x000fe20000000000 */
[----:B------:R-:W2:Y:S01]  /*b440*/  LDL.LU R53, [R1+0x150] ;  /* 0x0001500001357983 */ /* 0x000ea20000300800 */
[----:B------:R-:W-:Y:S01]  /*b450*/  @!P0 IMAD.MOV.U32 R4, RZ, RZ, R31 ;  /* 0x000000ffff048224 */ /* 0x000fe200078e001f */
[----:B------:R-:W-:-:S02]  /*b460*/  LOP3.LUT R0, R81, 0xffff, RZ, 0xc0, !PT ;  /* 0x0000ffff51007812 */ /* 0x000fc400078ec0ff */
[----:B------:R-:W2:Y:S04]  /*b470*/  LDL.LU R51, [R1+0x154] ;  /* 0x0001540001337983 */ /* 0x000ea80000300800 */
[----:B------:R1:W2:Y:S02]  /*b480*/  @!P0 LDG.E.U8 R96, desc[UR14][R4.64] ;  /* 0x0000000e04608981 */ /* 0x0002a4000c1e1100 */
[----:B-1----:R-:W-:Y:S02]  /*b490*/  LOP3.LUT R4, R24, 0xffff, RZ, 0xc0, !PT ;  /* 0x0000ffff18047812 */ /* 0x002fe400078ec0ff */
[----:B------:R-:W2:Y:S02]  /*b4a0*/  LDL.LU R24, [R1+0x14c] ;  /* 0x00014c0001187983 */ /* 0x000ea40000300800 */
[----:B------:R-:W-:-:S02]  /*b4b0*/  PRMT R81, R4, 0x3340, R0 ;  /* 0x0000334004517816 */ /* 0x000fc40000000000 */
[----:B------:R-:W-:Y:S01]  /*b4c0*/  LOP3.LUT R0, R82, 0xffff, RZ, 0xc0, !PT ;  /* 0x0000ffff52007812 */ /* 0x000fe200078ec0ff */
[----:B0-----:R-:W2:Y:S01]  /*b4d0*/  LDL.LU R90, [R1+0x148] ;  /* 0x00014800015a7983 */ /* 0x001ea20000300800 */
[----:B----4-:R-:W-:-:S03]  /*b4e0*/  @!P0 IMAD.MOV.U32 R5, RZ, RZ, R33 ;  /* 0x000000ffff058224 */ /* 0x010fc600078e0021 */
[----:B------:R-:W4:Y:S01]  /*b4f0*/  LDL.LU R33, [R1+0x140] ;  /* 0x0001400001217983 */ /* 0x000f220000300800 */
[----:B---3--:R-:W-:-:S05]  /*b500*/  @!P0 IMAD.MOV.U32 R4, RZ, RZ, R29 ;  /* 0x000000ffff048224 */ /* 0x008fca00078e001d */
[----:B------:R0:W3:Y:S02]  /*b510*/  @!P0 LDG.E.U8 R95, desc[UR14][R4.64] ;  /* 0x0000000e045f8981 */ /* 0x0000e4000c1e1100 */
[----:B0-----:R-:W-:Y:S02]  /*b520*/  LOP3.LUT R4, R26, 0xffff, RZ, 0xc0, !PT ;  /* 0x0000ffff1a047812 */ /* 0x001fe400078ec0ff */
[----:B------:R-:W4:Y:S02]  /*b530*/  LDL.LU R26, [R1+0x144] ;  /* 0x00014400011a7983 */ /* 0x000f240000300800 */
[----:B------:R-:W-:Y:S02]  /*b540*/  PRMT R82, R4, 0x3340, R0 ;  /* 0x0000334004527816 */ /* 0x000fe40000000000 */
[----:B------:R-:W3:Y:S01]  /*b550*/  LDL.LU R0, [R1+0x134] ;  /* 0x0001340001007983 */ /* 0x000ee20000300800 */
[----:B------:R-:W-:Y:S01]  /*b560*/  PRMT R94, RZ, 0x7610, R94 ;  /* 0x00007610ff5e7816 */ /* 0x000fe2000000005e */
[----:B--2---:R-:W-:-:S02]  /*b570*/  @!P0 IMAD.MOV.U32 R5, RZ, RZ, R53 ;  /* 0x000000ffff058224 */ /* 0x004fc400078e0035 */
[----:B------:R-:W-:-:S05]  /*b580*/  @!P0 IMAD.MOV.U32 R4, RZ, RZ, R51 ;  /* 0x000000ffff048224 */ /* 0x000fca00078e0033 */
[----:B------:R3:W2:Y:S02]  /*b590*/  @!P0 LDG.E.U8 R94, desc[UR14][R4.64] ;  /* 0x0000000e045e8981 */ /* 0x0006a4000c1e1100 */
[----:B---3--:R-:W-:Y:S02]  /*b5a0*/  LOP3.LUT R4, R0, 0xffff, RZ, 0xc0, !PT ;  /* 0x0000ffff00047812 */ /* 0x008fe400078ec0ff */
[----:B------:R-:W-:-:S04]  /*b5b0*/  LOP3.LUT R0, R58, 0xffff, RZ, 0xc0, !PT ;  /* 0x0000ffff3a007812 */ /* 0x000fc800078ec0ff */
[----:B------:R-:W-:Y:S02]  /*b5c0*/  PRMT R58, R4, 0x3340, R0 ;  /* 0x00003340043a7816 */ /* 0x000fe40000000000 */
[----:B------:R-:W3:Y:S01]  /*b5d0*/  LDL.LU R0, [R1+0x12c] ;  /* 0x00012c0001007983 */ /* 0x000ee20000300800 */
[----:B------:R-:W-:Y:S01]  /*b5e0*/  PRMT R93, RZ, 0x7610, R93 ;  /* 0x00007610ff5d7816 */ /* 0x000fe2000000005d */
[----:B------:R-:W-:Y:S02]  /*b5f0*/  @!P0 IMAD.MOV.U32 R4, RZ, RZ, R24 ;  /* 0x000000ffff048224 */ /* 0x000fe400078e0018 */
[----:B------:R-:W-:-:S05]  /*b600*/  @!P0 IMAD.MOV.U32 R5, RZ, RZ, R90 ;  /* 0x000000ffff058224 */ /* 0x000fca00078e005a */
[----:B------:R3:W2:Y:S02]  /*b610*/  @!P0 LDG.E.U8 R93, desc[UR14][R4.64] ;  /* 0x0000000e045d8981 */ /* 0x0006a4000c1e1100 */
[----:B---3--:R-:W-:Y:S02]  /*b620*/  LOP3.LUT R4, R0, 0xffff, RZ, 0xc0, !PT ;  /* 0x0000ffff00047812 */ /* 0x008fe400078ec0ff */
[----:B------:R-:W-:-:S04]  /*b630*/  LOP3.LUT R0, R80, 0xffff, RZ, 0xc0, !PT ;  /* 0x0000ffff50007812 */ /* 0x000fc800078ec0ff */
[----:B------:R-:W-:Y:S02]  /*b640*/  PRMT R80, R4, 0x3340, R0 ;  /* 0x0000334004507816 */ /* 0x000fe40000000000 */
[----:B------:R-:W3:Y:S01]  /*b650*/  LDL.LU R0, [R1+0x138] ;  /* 0x0001380001007983 */ /* 0x000ee20000300800 */
[----:B------:R-:W-:Y:S01]  /*b660*/  PRMT R92, RZ, 0x7610, R92 ;  /* 0x00007610ff5c7816 */ /* 0x000fe2000000005c */
[----:B----4-:R-:W-:Y:S02]  /*b670*/  @!P0 IMAD.MOV.U32 R4, RZ, RZ, R26 ;  /* 0x000000ffff048224 */ /* 0x010fe400078e001a */
[----:B------:R-:W-:Y:S01]  /*b680*/  @!P0 IMAD.MOV.U32 R5, RZ, RZ, R33 ;  /* 0x000000ffff058224 */ /* 0x000fe200078e0021 */
[----:B------:R-:W-:-:S04]  /*b690*/  LOP3.LUT R6, R6, 0xffff, RZ, 0xc0, !PT ;  /* 0x0000ffff06067812 */ /* 0x000fc800078ec0ff */
[----:B------:R3:W4:Y:S02]  /*b6a0*/  @!P0 LDG.E.U8 R92, desc[UR14][R4.64] ;  /* 0x0000000e045c8981 */ /* 0x000724000c1e1100 */
[----:B---3--:R-:W-:Y:S02]  /*b6b0*/  LOP3.LUT R5, R0, 0xffff, RZ, 0xc0, !PT ;  /* 0x0000ffff00057812 */ /* 0x008fe400078ec0ff */
[----:B------:R-:W-:Y:S02]  /*b6c0*/  LOP3.LUT R0, R56, 0xffff, RZ, 0xc0, !PT ;  /* 0x0000ffff38007812 */ /* 0x000fe400078ec0ff */
[----:B------:R-:W-:Y:S02]  /*b6d0*/  PRMT R56, R6, 0x3340, R5 ;  /* 0x0000334006387816 */ /* 0x000fe40000000005 */
[----:B------:R-:W3:Y:S04]  /*b6e0*/  LDL.LU R6, [R1+0x128] ;  /* 0x0001280001067983 */ /* 0x000ee80000300800 */
[----:B------:R-:W2:Y:S01]  /*b6f0*/  LDL.LU R5, [R1+0x124] ;  /* 0x0001240001057983 */ /* 0x000ea20000300800 */
[----:B------:R-:W-:-:S04]  /*b700*/  LOP3.LUT R4, R57, 0xffff, RZ, 0xc0, !PT ;  /* 0x0000ffff39047812 */ /* 0x000fc800078ec0ff */
[----:B------:R-:W-:Y:S02]  /*b710*/  PRMT R57, R4, 0x3340, R0 ;  /* 0x0000334004397816 */ /* 0x000fe40000000000 */
[----:B------:R-:W-:Y:S02]  /*b720*/  LOP3.LUT R0, R54, 0xffff, RZ, 0xc0, !PT ;  /* 0x0000ffff36007812 */ /* 0x000fe400078ec0ff */
[----:B---3--:R-:W-:Y:S02]  /*b730*/  LOP3.LUT R6, R6, 0xffff, RZ, 0xc0, !PT ;  /* 0x0000ffff06067812 */ /* 0x008fe400078ec0ff */
[----:B--2---:R-:W-:-:S04]  /*b740*/  LOP3.LUT R5, R5, 0xffff, RZ, 0xc0, !PT ;  /* 0x0000ffff05057812 */ /* 0x004fc800078ec0ff */
[----:B------:R-:W-:Y:S02]  /*b750*/  PRMT R54, R6, 0x3340, R5 ;  /* 0x0000334006367816 */ /* 0x000fe40000000005 */
[----:B------:R-:W2:Y:S04]  /*b760*/  LDL.LU R6, [R1+0x11c] ;  /* 0x00011c0001067983 */ /* 0x000ea80000300800 */
[----:B------:R-:W3:Y:S01]  /*b770*/  LDL.LU R5, [R1+0x120] ;  /* 0x0001200001057983 */ /* 0x000ee20000300800 */
[----:B------:R-:W-:-:S04]  /*b780*/  LOP3.LUT R4, R55, 0xffff, RZ, 0xc0, !PT ;  /* 0x0000ffff37047812 */ /* 0x000fc800078ec0ff */
[----:B------:R-:W-:Y:S02]  /*b790*/  PRMT R55, R4, 0x3340, R0 ;  /* 0x0000334004377816 */ /* 0x000fe40000000000 */
[----:B------:R-:W-:Y:S02]  /*b7a0*/  LOP3.LUT R0, R78, 0xffff, RZ, 0xc0, !PT ;  /* 0x0000ffff4e007812 */ /* 0x000fe400078ec0ff */
[----:B--2---:R-:W-:Y:S02]  /*b7b0*/  LOP3.LUT R6, R6, 0xffff, RZ, 0xc0, !PT ;  /* 0x0000ffff06067812 */ /* 0x004fe400078ec0ff */
[----:B---3--:R-:W-:-:S04]  /*b7c0*/  LOP3.LUT R5, R5, 0xffff, RZ, 0xc0, !PT ;  /* 0x0000ffff05057812 */ /* 0x008fc800078ec0ff */
        /* <DEDUP_REMOVED lines=22> */
[----:B------:R-:W-:-:S04]  /*b930*/  LOP3.LUT R0, R72, 0xffff, RZ, 0xc0, !PT ;  /* 0x0000ffff48007812 */ /* 0x000fc800078ec0ff */
[----:B------:R-:W-:Y:S02]  /*b940*/  PRMT R73, R4, 0x3340, R0 ;  /* 0x0000334004497816 */ /* 0x000fe40000000000 */
[----:B------:R-:W-:Y:S02]  /*b950*/  LOP3.LUT R4, R69, 0xffff, RZ, 0xc0, !PT ;  /* 0x0000ffff45047812 */ /* 0x000fe400078ec0ff */
[----:B------:R-:W-:Y:S02]  /*b960*/  LOP3.LUT R0, R68, 0xffff, RZ, 0xc0, !PT ;  /* 0x0000ffff44007812 */ /* 0x000fe400078ec0ff */
[----:B--2---:R-:W-:Y:S02]  /*b970*/  LOP3.LUT R6, R6, 0xffff, RZ, 0xc0, !PT ;  /* 0x0000ffff06067812 */ /* 0x004fe400078ec0ff */
[----:B---3--:R-:W-:-:S04]  /*b980*/  LOP3.LUT R5, R5, 0xffff, RZ, 0xc0, !PT ;  /* 0x0000ffff05057812 */ /* 0x008fc800078ec0ff */
[----:B------:R-:W-:Y:S02]  /*b990*/  PRMT R72, R6, 0x3340, R5 ;  /* 0x0000334006487816 */ /* 0x000fe40000000005 */
[----:B------:R-:W-:Y:S02]  /*b9a0*/  LOP3.LUT R6, R71, 0xffff, RZ, 0xc0, !PT ;  /* 0x0000ffff47067812 */ /* 0x000fe400078ec0ff */
[----:B------:R-:W-:Y:S02]  /*b9b0*/  LOP3.LUT R5, R70, 0xffff, RZ, 0xc0, !PT ;  /* 0x0000ffff46057812 */ /* 0x000fe400078ec0ff */
[----:B------:R-:W-:Y:S02]  /*b9c0*/  PRMT R71, R4, 0x3340, R0 ;  /* 0x0000334004477816 */ /* 0x000fe40000000000 */
[----:B------:R-:W-:Y:S02]  /*b9d0*/  PRMT R70, R6, 0x3340, R5 ;  /* 0x0000334006467816 */ /* 0x000fe40000000005 */
[----:B------:R-:W-:-:S02]  /*b9e0*/  LOP3.LUT R6, R67, 0xffff, RZ, 0xc0, !PT ;  /* 0x0000ffff43067812 */ /* 0x000fc400078ec0ff */
[----:B------:R-:W-:Y:S02]  /*b9f0*/  LOP3.LUT R5, R66, 0xffff, RZ, 0xc0, !PT ;  /* 0x0000ffff42057812 */ /* 0x000fe400078ec0ff */
[----:B------:R-:W-:Y:S02]  /*ba00*/  LOP3.LUT R4, R65, 0xffff, RZ, 0xc0, !PT ;  /* 0x0000ffff41047812 */ /* 0x000fe400078ec0ff */
[----:B------:R-:W-:Y:S02]  /*ba10*/  LOP3.LUT R0, R64, 0xffff, RZ, 0xc0, !PT ;  /* 0x0000ffff40007812 */ /* 0x000fe400078ec0ff */
[----:B------:R-:W-:Y:S02]  /*ba20*/  PRMT R68, R6, 0x3340, R5 ;  /* 0x0000334006447816 */ /* 0x000fe40000000005 */
[----:B------:R-:W-:Y:S02]  /*ba30*/  LOP3.LUT R6, R63, 0xffff, RZ, 0xc0, !PT ;  /* 0x0000ffff3f067812 */ /* 0x000fe400078ec0ff */
[----:B------:R-:W-:-:S02]  /*ba40*/  LOP3.LUT R5, R62, 0xffff, RZ, 0xc0, !PT ;  /* 0x0000ffff3e057812 */ /* 0x000fc400078ec0ff */
[----:B------:R-:W-:Y:S02]  /*ba50*/  PRMT R69, R4, 0x3340, R0 ;  /* 0x0000334004457816 */ /* 0x000fe40000000000 */
[----:B------:R-:W-:Y:S02]  /*ba60*/  LOP3.LUT R4, R61, 0xffff, RZ, 0xc0, !PT ;  /* 0x0000ffff3d047812 */ /* 0x000fe400078ec0ff */
[----:B------:R-:W-:Y:S02]  /*ba70*/  LOP3.LUT R0, R60, 0xffff, RZ, 0xc0, !PT ;  /* 0x0000ffff3c007812 */ /* 0x000fe400078ec0ff */
[----:B------:R-:W-:Y:S02]  /*ba80*/  PRMT R66, R6, 0x3340, R5 ;  /* 0x0000334006427816 */ /* 0x000fe40000000005 */
[----:B------:R-:W-:Y:S02]  /*ba90*/  LOP3.LUT R6, R59, 0xffff, RZ, 0xc0, !PT ;  /* 0x0000ffff3b067812 */ /* 0x000fe400078ec0ff */
[----:B------:R-:W-:-:S02]  /*baa0*/  LOP3.LUT R5, R125, 0xffff, RZ, 0xc0, !PT ;  /* 0x0000ffff7d057812 */ /* 0x000fc400078ec0ff */
[----:B------:R-:W-:Y:S02]  /*bab0*/  PRMT R67, R4, 0x3340, R0 ;  /* 0x0000334004437816 */ /* 0x000fe40000000000 */
[----:B------:R-:W-:Y:S02]  /*bac0*/  LOP3.LUT R4, R123, 0xffff, RZ, 0xc0, !PT ;  /* 0x0000ffff7b047812 */ /* 0x000fe400078ec0ff */
[----:B------:R-:W-:Y:S01]  /*bad0*/  LOP3.LUT R0, R23, 0xffff, RZ, 0xc0, !PT ;  /* 0x0000ffff17007812 */ /* 0x000fe200078ec0ff */
[----:B------:R-:W2:Y:S01]  /*bae0*/  LDL.LU R123, [R1+0x678] ;  /* 0x00067800017b7983 */ /* 0x000ea20000300800 */
[----:B------:R-:W-:Y:S02]  /*baf0*/  PRMT R64, R6, 0x3340, R5 ;  /* 0x0000334006407816 */ /* 0x000fe40000000005 */
[----:B------:R-:W-:Y:S01]  /*bb00*/  LOP3.LUT R6, R22, 0xffff, RZ, 0xc0, !PT ;  /* 0x0000ffff16067812 */ /* 0x000fe200078ec0ff */
[----:B------:R-:W2:Y:S01]  /*bb10*/  LDL.LU R23, [R1+0x674] ;  /* 0x0006740001177983 */ /* 0x000ea20000300800 */
[----:B------:R-:W-:-:S02]  /*bb20*/  LOP3.LUT R5, R21, 0xffff, RZ, 0xc0, !PT ;  /* 0x0000ffff15057812 */ /* 0x000fc400078ec0ff */
[----:B------:R-:W-:Y:S01]  /*bb30*/  PRMT R65, R4, 0x3340, R0 ;  /* 0x0000334004417816 */ /* 0x000fe20000000000 */
[----:B------:R-:W3:Y:S01]  /*bb40*/  LDL.LU R22, [R1+0x680] ;  /* 0x0006800001167983 */ /* 0x000ee20000300800 */
[----:B------:R-:W-:Y:S02]  /*bb50*/  LOP3.LUT R4, R20, 0xffff, RZ, 0xc0, !PT ;  /* 0x0000ffff14047812 */ /* 0x000fe400078ec0ff */
[----:B------:R-:W-:Y:S01]  /*bb60*/  LOP3.LUT R0, R19, 0xffff, RZ, 0xc0, !PT ;  /* 0x0000ffff13007812 */ /* 0x000fe200078ec0ff */
[----:B------:R-:W3:Y:S01]  /*bb70*/  LDL.LU R21, [R1+0x67c] ;  /* 0x00067c0001157983 */ /* 0x000ee20000300800 */
[----:B------:R-:W-:Y:S02]  /*bb80*/  PRMT R62, R6, 0x3340, R5 ;  /* 0x00003340063e7816 */ /* 0x000fe40000000005 */
[----:B------:R-:W-:Y:S01]  /*bb90*/  LOP3.LUT R6, R15, 0xffff, RZ, 0xc0, !PT ;  /* 0x0000ffff0f067812 */ /* 0x000fe200078ec0ff */
[----:B------:R-:W4:Y:S01]  /*bba0*/  LDL.LU R20, [R1+0x688] ;  /* 0x0006880001147983 */ /* 0x000f220000300800 */
[----:B------:R-:W-:-:S02]  /*bbb0*/  PRMT R63, R4, 0x3340, R0 ;  /* 0x00003340043f7816 */ /* 0x000fc40000000000 */
[----:B------:R-:W-:Y:S01]  /*bbc0*/  LOP3.LUT R5, R14, 0xffff, RZ, 0xc0, !PT ;  /* 0x0000ffff0e057812 */ /* 0x000fe200078ec0ff */
[----:B------:R-:W4:Y:S01]  /*bbd0*/  LDL.LU R19, [R1+0x684] ;  /* 0x0006840001137983 */ /* 0x000f220000300800 */
[----:B------:R-:W-:-:S03]  /*bbe0*/  LOP3.LUT R4, R13, 0xffff, RZ, 0xc0, !PT ;  /* 0x0000ffff0d047812 */ /* 0x000fc600078ec0ff */
[----:B------:R-:W2:Y:S01]  /*bbf0*/  LDL.LU R15, [R1+0x690] ;  /* 0x00069000010f7983 */ /* 0x000ea20000300800 */
[----:B------:R-:W-:-:S03]  /*bc00*/  LOP3.LUT R0, R12, 0xffff, RZ, 0xc0, !PT ;  /* 0x0000ffff0c007812 */ /* 0x000fc600078ec0ff */
[----:B------:R-:W2:Y:S04]  /*bc10*/  LDL.LU R14, [R1+0x68c] ;  /* 0x00068c00010e7983 */ /* 0x000ea80000300800 */
[----:B------:R-:W3:Y:S04]  /*bc20*/  LDL.LU R13, [R1+0x698] ;  /* 0x00069800010d7983 */ /* 0x000ee80000300800 */
[----:B------:R-:W3:Y:S01]  /*bc30*/  LDL.LU R12, [R1+0x694] ;  /* 0x00069400010c7983 */ /* 0x000ee20000300800 */
[----:B------:R-:W-:Y:S02]  /*bc40*/  PRMT R61, R4, 0x3340, R0 ;  /* 0x00003340043d7816 */ /* 0x000fe40000000000 */
[----:B------:R-:W-:-:S02]  /*bc50*/  LOP3.LUT R4, R9, 0xffff, RZ, 0xc0, !PT ;  /* 0x0000ffff09047812 */ /* 0x000fc400078ec0ff */
[----:B------:R-:W-:Y:S02]  /*bc60*/  PRMT R60, R6, 0x3340, R5 ;  /* 0x00003340063c7816 */ /* 0x000fe40000000005 */
[----:B------:R-:W-:Y:S02]  /*bc70*/  PRMT R9, R16, 0x5410, R118 ;  /* 0x0000541010097816 */ /* 0x000fe40000000076 */
[----:B------:R-:W-:Y:S02]  /*bc80*/  LOP3.LUT R5, R10, 0xffff, RZ, 0xc0, !PT ;  /* 0x0000ffff0a057812 */ /* 0x000fe400078ec0ff */
[----:B------:R-:W-:Y:S02]  /*bc90*/  PRMT R10, R17, 0x5410, R18 ;  /* 0x00005410110a7816 */ /* 0x000fe40000000012 */
[----:B------:R-:W-:Y:S02]  /*bca0*/  LOP3.LUT R6, R11, 0xffff, RZ, 0xc0, !PT ;  /* 0x0000ffff0b067812 */ /* 0x000fe400078ec0ff */
[----:B------:R-:W-:-:S02]  /*bcb0*/  PRMT R11, R119, 0x5410, R7 ;  /* 0x00005410770b7816 */ /* 0x000fc40000000007 */
[----:B---3--:R-:W-:Y:S02]  /*bcc0*/  PRMT R12, R13, 0x5410, R12 ;  /* 0x000054100d0c7816 */ /* 0x008fe4000000000c */
[----:B--2---:R-:W-:Y:S02]  /*bcd0*/  PRMT R13, R15, 0x5410, R14 ;  /* 0x000054100f0d7816 */ /* 0x004fe4000000000e */
[----:B----4-:R-:W-:Y:S02]  /*bce0*/  PRMT R14, R20, 0x5410, R19 ;  /* 0x00005410140e7816 */ /* 0x010fe40000000013 */
[----:B------:R-:W-:Y:S01]  /*bcf0*/  PRMT R15, R22, 0x5410, R21 ;  /* 0x00005410160f7816 */ /* 0x000fe20000000015 */
[----:B------:R-:W2:Y:S04]  /*bd00*/  LDL R20, [R1+0x6bc] ;  /* 0x0006bc0001147983 */ /* 0x000ea80000100800 */
[----:B------:R-:W3:Y:S04]  /*bd10*/  LDL R21, [R1+0x69c] ;  /* 0x00069c0001157983 */ /* 0x000ee80000100800 */
[----:B------:R-:W4:Y:S04]  /*bd20*/  LDL R19, [R1+0x6b8] ;  /* 0x0006b80001137983 */ /* 0x000f280000100800 */
[----:B------:R-:W4:Y:S04]  /*bd30*/  LDL.LU R118, [R1+0x818] ;  /* 0x0008180001767983 */ /* 0x000f280000300800 */
[----:B------:R-:W4:Y:S04]  /*bd40*/  LDL.LU R16, [R1+0x814] ;  /* 0x0008140001107983 */ /* 0x000f280000300800 */
[----:B------:R-:W4:Y:S04]  /*bd50*/  LDL.LU R18, [R1+0x810] ;  /* 0x0008100001127983 */ /* 0x000f280000300800 */
[----:B------:R-:W4:Y:S04]  /*bd60*/  LDL.LU R17, [R1+0x80c] ;  /* 0x00080c0001117983 */ /* 0x000f280000300800 */
[----:B------:R-:W4:Y:S01]  /*bd70*/  LDL.LU R7, [R1+0x808] ;  /* 0x0008080001077983 */ /* 0x000f220000300800 */
[----:B------:R-:W-:-:S02]  /*bd80*/  LOP3.LUT R0, R8, 0xffff, RZ, 0xc0, !PT ;  /* 0x0000ffff08007812 */ /* 0x000fc400078ec0ff */
[----:B------:R-:W-:Y:S01]  /*bd90*/  PRMT R59, R6, 0x3340, R5 ;  /* 0x00003340063b7816 */ /* 0x000fe20000000005 */
[----:B------:R-:W4:Y:S01]  /*bda0*/  LDL.LU R119, [R1+0x804] ;  /* 0x0008040001777983 */ /* 0x000f220000300800 */
[----:B------:R-:W-:Y:S02]  /*bdb0*/  PRMT R125, R4, 0x3340, R0 ;  /* 0x00003340047d7816 */ /* 0x000fe40000000000 */
[----:B------:R-:W-:Y:S02]  /*bdc0*/  PRMT R4, R121, 0x5410, R120 ;  /* 0x0000541079047816 */ /* 0x000fe40000000078 */
[----:B------:R-:W4:Y:S01]  /*bdd0*/  LDL.LU R120, [R1+0x800] ;  /* 0x0008000001787983 */ /* 0x000f220000300800 */
[----:B------:R-:W-:Y:S02]  /*bde0*/  PRMT R8, R123, 0x5410, R23 ;  /* 0x000054107b087816 */ /* 0x000fe40000000017 */
[----:B------:R-:W-:Y:S01]  /*bdf0*/  PRMT R5, R124, 0x5410, R122 ;  /* 0x000054107c057816 */ /* 0x000fe2000000007a */
[----:B------:R-:W4:Y:S01]  /*be00*/  LDL.LU R121, [R1+0x7fc] ;  /* 0x0007fc0001797983 */ /* 0x000f220000300800 */
[----:B------:R-:W-:-:S03]  /*be10*/  PRMT R6, R32, 0x5410, R34 ;  /* 0x0000541020067816 */ /* 0x000fc60000000022 */
[----:B------:R-:W4:Y:S04]  /*be20*/  LDL.LU R122, [R1+0x7f8] ;  /* 0x0007f800017a7983 */ /* 0x000f280000300800 */
[----:B------:R-:W4:Y:S04]  /*be30*/  LDL.LU R124, [R1+0x7f4] ;  /* 0x0007f400017c7983 */ /* 0x000f280000300800 */
[----:B------:R-:W4:Y:S04]  /*be40*/  LDL.LU R34, [R1+0x7f0] ;  /* 0x0007f00001227983 */ /* 0x000f280000300800 */
[----:B------:R-:W4:Y:S04]  /*be50*/  LDL.LU R32, [R1+0x7ec] ;  /* 0x0007ec0001207983 */ /* 0x000f280000300800 */
[----:B---3--:R-:W-:Y:S04]  /*be60*/  STS.128 [R21+UR12], R12 ;  /* 0x0000000c15007988 */ /* 0x008fe80008000c0c */
[----:B--2---:R0:W-:Y:S01]  /*be70*/  STS.128 [R20+UR12], R8 ;  /* 0x0000000814007988 */ /* 0x0041e20008000c0c */
[----:B----4-:R-:W-:-:S02]  /*be80*/  LOP3.LUT R18, R18, 0xffff, RZ, 0xc0, !PT ;  /* 0x0000ffff12127812 */ /* 0x010fc400078ec0ff */
[----:B------:R-:W-:Y:S02]  /*be90*/  LOP3.LUT R17, R17, 0xffff, RZ, 0xc0, !PT ;  /* 0x0000ffff11117812 */ /* 0x000fe400078ec0ff */
[----:B------:R-:W-:Y:S02]  /*bea0*/  LOP3.LUT R0, R7, 0xffff, RZ, 0xc0, !PT ;  /* 0x0000ffff07007812 */ /* 0x000fe400078ec0ff */
[----:B------:R-:W-:Y:S02]  /*beb0*/  PRMT R7, R88, 0x5410, R3 ;  /* 0x0000541058077816 */ /* 0x000fe40000000003 */
[----:B------:R-:W2:Y:S01]  /*bec0*/  LDL.LU R3, [R1+0x7e8] ;  /* 0x0007e80001037983 */ /* 0x000ea20000300800 */
[----:B0-----:R-:W-:-:S03]  /*bed0*/  PRMT R20, R91, 0x5410, R89 ;  /* 0x000054105b147816 */ /* 0x001fc60000000059 */
[----:B------:R-:W3:Y:S01]  /*bee0*/  LDL.LU R88, [R1+0x7e4] ;  /* 0x0007e40001587983 */ /* 0x000ee20000300800 */
[----:B------:R-:W-:Y:S02]  /*bef0*/  PRMT R123, R18, 0x3340, R17 ;  /* 0x00003340127b7816 */ /* 0x000fe40000000011 */
[----:B------:R-:W-:Y:S01]  /*bf00*/  PRMT R21, R87, 0x5410, R2 ;  /* 0x0000541057157816 */ /* 0x000fe20000000002 */
[----:B------:R-:W4:Y:S01]  /*bf10*/  LDL.LU R89, [R1+0x7e0] ;  /* 0x0007e00001597983 */ /* 0x000f220000300800 */
[----:B------:R-:W-:-:S03]  /*bf20*/  PRMT R17, R58, 0x5410, R80 ;  /* 0x000054103a117816 */ /* 0x000fc60000000050 */
[----:B------:R-:W2:Y:S01]  /*bf30*/  LDL.LU R91, [R1+0x7dc] ;  /* 0x0007dc00015b7983 */ /* 0x000ea20000300800 */
[----:B------:R-:W-:-:S03]  /*bf40*/  PRMT R18, R56, 0x5410, R57 ;  /* 0x0000541038127816 */ /* 0x000fc60000000039 */
[----:B------:R-:W3:Y:S04]  /*bf50*/  LDL.LU R2, [R1+0x7d8] ;  /* 0x0007d80001027983 */ /* 0x000ee80000300800 */
[----:B------:R-:W4:Y:S04]  /*bf60*/  LDL R58, [R1+0x6b4] ;  /* 0x0006b400013a7983 */ /* 0x000f280000100800 */
[----:B------:R0:W-:Y:S04]  /*bf70*/  STS.128 [R19+UR12], R4 ;  /* 0x0000000413007988 */ /* 0x0001e80008000c0c */
[----:B------:R-:W2:Y:S04]  /*bf80*/  LDL R57, [R1+0x6b0] ;  /* 0x0006b00001397983 */ /* 0x000ea80000100800 */
[----:B------:R-:W3:Y:S01]  /*bf90*/  LDL R56, [R1+0x6ac] ;  /* 0x0006ac0001387983 */ /* 0x000ee20000100800 */
[----:B0-----:R-:W-:-:S03]  /*bfa0*/  PRMT R19, R54, 0x5410, R55 ;  /* 0x0000541036137816 */ /* 0x001fc60000000037 */
[----:B------:R-:W3:Y:S04]  /*bfb0*/  LDL R55, [R1+0x6a8] ;  /* 0x0006a80001377983 */ /* 0x000ee80000100800 */
[----:B------:R-:W3:Y:S01]  /*bfc0*/  LDL R54, [R1+0x6a4] ;  /* 0x0006a40001367983 */ /* 0x000ee20000100800 */
[----:B------:R-:W-:Y:S02]  /*bfd0*/  LOP3.LUT R16, R16, 0xffff, RZ, 0xc0, !PT ;  /* 0x0000ffff10107812 */ /* 0x000fe400078ec0ff */
[----:B------:R-:W-:Y:S02]  /*bfe0*/  PRMT R22, R85, 0x5410, R86 ;  /* 0x0000541055167816 */ /* 0x000fe40000000056 */
[----:B------:R-:W-:Y:S02]  /*bff0*/  PRMT R0, R16, 0x3340, R0 ;  /* 0x0000334010007816 */ /* 0x000fe40000000000 */
[----:B------:R-:W-:-:S02]  /*c000*/  PRMT R23, R83, 0x5410, R84 ;  /* 0x0000541053177816 */ /* 0x000fc40000000054 */
[----:B------:R-:W-:Y:S02]  /*c010*/  PRMT R16, R81, 0x5410, R82 ;  /* 0x0000541051107816 */ /* 0x000fe40000000052 */
[----:B------:R-:W-:Y:S02]  /*c020*/  PRMT R12, R78, 0x5410, R79 ;  /* 0x000054104e0c7816 */ /* 0x000fe4000000004f */
[----:B------:R-:W-:Y:S02]  /*c030*/  PRMT R13, R76, 0x5410, R77 ;  /* 0x000054104c0d7816 */ /* 0x000fe4000000004d */
        /* <DEDUP_REMOVED lines=9> */
[----:B------:R-:W-:Y:S01]  /*c0d0*/  PRMT R7, R123, 0x5410, R0 ;  /* 0x000054107b077816 */ /* 0x000fe20000000000 */
[----:B------:R-:W-:Y:S02]  /*c0e0*/  IMAD.MOV.U32 R123, RZ, RZ, R27 ;  /* 0x000000ffff7b7224 */ /* 0x000fe400078e001b */
[----:B------:R-:W-:Y:S02]  /*c0f0*/  IMAD.MOV.U32 R125, RZ, RZ, R33 ;  /* 0x000000ffff7d7224 */ /* 0x000fe400078e0021 */
[----:B------:R-:W-:Y:S01]  /*c100*/  IMAD.MOV.U32 R0, RZ, RZ, R53 ;  /* 0x000000ffff007224 */ /* 0x000fe200078e0035 */
[----:B----4-:R0:W-:Y:S04]  /*c110*/  STS.128 [R58+UR12], R20 ;  /* 0x000000143a007988 */ /* 0x0101e80008000c0c */
[----:B--2---:R1:W-:Y:S04]  /*c120*/  STS.128 [R57+UR12], R16 ;  /* 0x0000001039007988 */ /* 0x0043e80008000c0c */
[----:B---3--:R-:W-:Y:S04]  /*c130*/  STS.128 [R56+UR12], R12 ;  /* 0x0000000c38007988 */ /* 0x008fe80008000c0c */
[----:B------:R-:W-:Y:S04]  /*c140*/  STS.128 [R55+UR12], R8 ;  /* 0x0000000837007988 */ /* 0x000fe80008000c0c */
[----:B------:R2:W-:Y:S01]  /*c150*/  STS.128 [R54+UR12], R4 ;  /* 0x0000000436007988 */ /* 0x0005e20008000c0c */
[----:B0-----:R-:W-:-:S02]  /*c160*/  IMAD.MOV.U32 R21, RZ, RZ, R25 ;  /* 0x000000ffff157224 */ /* 0x001fc400078e0019 */
[----:B------:R-:W-:Y:S01]  /*c170*/  IMAD.MOV.U32 R20, RZ, RZ, R24 ;  /* 0x000000ffff147224 */ /* 0x000fe200078e0018 */
[----:B------:R-:W-:Y:S01]  /*c180*/  STS.U8 [R2+UR12+0x10000], R124 ;  /* 0x0100007c02007988 */ /* 0x000fe2000800000c */
[----:B------:R-:W-:-:S03]  /*c190*/  IMAD.MOV.U32 R22, RZ, RZ, R26 ;  /* 0x000000ffff167224 */ /* 0x000fc600078e001a */
[----:B------:R-:W-:Y:S01]  /*c1a0*/  STS.U8 [R2+UR12+0x10400], R121 ;  /* 0x0104007902007988 */ /* 0x000fe2000800000c */
[----:B-1----:R-:W-:-:S03]  /*c1b0*/  IMAD.MOV.U32 R16, RZ, RZ, R29 ;  /* 0x000000ffff107224 */ /* 0x002fc600078e001d */
[----:B------:R-:W-:Y:S01]  /*c1c0*/  STS.U8 [R2+UR12+0x10800], R119 ;  /* 0x0108007702007988 */ /* 0x000fe2000800000c */
[----:B--2---:R-:W-:-:S03]  /*c1d0*/  LOP3.LUT R54, R2, 0x40, RZ, 0x3c, !PT ;  /* 0x0000004002367812 */ /* 0x004fc600078e3cff */
[----:B------:R-:W-:Y:S01]  /*c1e0*/  STS.U8 [R2+UR12+0x10c00], R117 ;  /* 0x010c007502007988 */ /* 0x000fe2000800000c */
[----:B------:R-:W-:-:S03]  /*c1f0*/  IMAD.MOV.U32 R23, RZ, RZ, R28 ;  /* 0x000000ffff177224 */ /* 0x000fc600078e001c */
[----:B------:R-:W-:Y:S04]  /*c200*/  STS.U8 [R2+UR12+0x11000], R115 ;  /* 0x0110007302007988 */ /* 0x000fe8000800000c */
[----:B------:R-:W-:Y:S04]  /*c210*/  STS.U8 [R2+UR12+0x11400], R113 ;  /* 0x0114007102007988 */ /* 0x000fe8000800000c */
[----:B------:R0:W-:Y:S04]  /*c220*/  STS.U8 [R2+UR12+0x11800], R111 ;  /* 0x0118006f02007988 */ /* 0x0001e8000800000c */
[----:B------:R-:W-:Y:S04]  /*c230*/  STS.U8 [R2+UR12+0x11c00], R109 ;  /* 0x011c006d02007988 */ /* 0x000fe8000800000c */
[----:B------:R-:W-:Y:S04]  /*c240*/  STS.U8 [R2+UR12+0x12000], R107 ;  /* 0x0120006b02007988 */ /* 0x000fe8000800000c */
[----:B------:R-:W-:Y:S04]  /*c250*/  STS.U8 [R2+UR12+0x12400], R105 ;  /* 0x0124006902007988 */ /* 0x000fe8000800000c */
[----:B------:R-:W-:Y:S04]  /*c260*/  STS.U8 [R2+UR12+0x12800], R103 ;  /* 0x0128006702007988 */ /* 0x000fe8000800000c */
[----:B------:R-:W-:Y:S04]  /*c270*/  STS.U8 [R2+UR12+0x12c00], R101 ;  /* 0x012c006502007988 */ /* 0x000fe8000800000c */
[----:B------:R-:W-:Y:S04]  /*c280*/  STS.U8 [R2+UR12+0x13000], R99 ;  /* 0x0130006302007988 */ /* 0x000fe8000800000c */
[----:B------:R-:W-:Y:S04]  /*c290*/  STS.U8 [R2+UR12+0x13400], R97 ;  /* 0x0134006102007988 */ /* 0x000fe8000800000c */
[----:B------:R-:W-:Y:S04]  /*c2a0*/  STS.U8 [R2+UR12+0x13800], R95 ;  /* 0x0138005f02007988 */ /* 0x000fe8000800000c */
[----:B------:R-:W-:Y:S01]  /*c2b0*/  STS.U8 [R2+UR12+0x13c00], R93 ;  /* 0x013c005d02007988 */ /* 0x000fe2000800000c */
[----:B------:R-:W-:-:S03]  /*c2c0*/  IMAD.MOV.U32 R14, RZ, RZ, R31 ;  /* 0x000000ffff0e7224 */ /* 0x000fc600078e001f */
[----:B------:R-:W-:Y:S01]  /*c2d0*/  STS.U8 [R54+UR12+0x10200], R122 ;  /* 0x0102007a36007988 */ /* 0x000fe2000800000c */
[----:B------:R-:W-:-:S03]  /*c2e0*/  IMAD.MOV.U32 R15, RZ, RZ, R30 ;  /* 0x000000ffff0f7224 */ /* 0x000fc600078e001e */
[----:B------:R-:W-:Y:S01]  /*c2f0*/  STS.U8 [R54+UR12+0x10600], R120 ;  /* 0x0106007836007988 */ /* 0x000fe2000800000c */
[----:B0-----:R-:W-:-:S03]  /*c300*/  IMAD.MOV.U32 R111, RZ, RZ, R32 ;  /* 0x000000ffff6f7224 */ /* 0x001fc600078e0020 */
[----:B------:R-:W2:Y:S01]  /*c310*/  LDL.LU.64 R24, [R1] ;  /* 0x0000000001187983 */ /* 0x000ea20000300a00 */
[----:B------:R-:W-:-:S03]  /*c320*/  IMAD.MOV.U32 R115, RZ, RZ, R35 ;  /* 0x000000ffff737224 */ /* 0x000fc600078e0023 */
[----:B------:R-:W-:Y:S01]  /*c330*/  STS.U8 [R54+UR12+0x10a00], R118 ;  /* 0x010a007636007988 */ /* 0x000fe2000800000c */
[----:B------:R-:W-:-:S03]  /*c340*/  IMAD.MOV.U32 R113, RZ, RZ, R34 ;  /* 0x000000ffff717224 */ /* 0x000fc600078e0022 */
[----:B------:R-:W2:Y:S01]  /*c350*/  LDL.LU.64 R26, [R1+0x8] ;  /* 0x00000800011a7983 */ /* 0x000ea20000300a00 */
        /* <DEDUP_REMOVED lines=33> */
[----:B------:R-:W-:Y:S04]  /*c570*/  STS.U8 [R54+UR12+0x12e00], R100 ;  /* 0x012e006436007988 */ /* 0x000fe8000800000c */
[----:B------:R-:W2:Y:S04]  /*c580*/  LDL.LU.64 R44, [R1+0x50] ;  /* 0x00005000012c7983 */ /* 0x000ea80000300a00 */
[----:B------:R-:W-:Y:S04]  /*c590*/  STS.U8 [R54+UR12+0x13200], R98 ;  /* 0x0132006236007988 */ /* 0x000fe8000800000c */
[----:B------:R-:W2:Y:S04]  /*c5a0*/  LDL.LU.64 R46, [R1+0x58] ;  /* 0x00005800012e7983 */ /* 0x000ea80000300a00 */
[----:B------:R-:W-:Y:S04]  /*c5b0*/  STS.U8 [R54+UR12+0x13600], R96 ;  /* 0x0136006036007988 */ /* 0x000fe8000800000c */
[----:B------:R-:W2:Y:S04]  /*c5c0*/  LDL.LU.64 R48, [R1+0x60] ;  /* 0x0000600001307983 */ /* 0x000ea80000300a00 */
[----:B------:R-:W-:Y:S04]  /*c5d0*/  STS.U8 [R54+UR12+0x13a00], R94 ;  /* 0x013a005e36007988 */ /* 0x000fe8000800000c */
[----:B------:R-:W2:Y:S04]  /*c5e0*/  LDL.LU.64 R50, [R1+0x68] ;  /* 0x0000680001327983 */ /* 0x000ea80000300a00 */
[----:B------:R0:W-:Y:S04]  /*c5f0*/  STS.U8 [R54+UR12+0x13e00], R92 ;  /* 0x013e005c36007988 */ /* 0x0001e8000800000c */
[----:B------:R-:W2:Y:S01]  /*c600*/  LDL.LU.64 R52, [R1+0x70] ;  /* 0x0000700001347983 */ /* 0x000ea20000300a00 */
[----:B------:R1:W-:Y:S06]  /*c610*/  MEMBAR.ALL.CTA ;  /* 0x0000000000007992 */ /* 0x0003ec0000008000 */
[----:B-1----:R-:W1:Y:S04]  /*c620*/  FENCE.VIEW.ASYNC.S ;  /* 0x00000000000073c6 */ /* 0x002e680000000000 */
[----:B0-----:R-:W2:Y:S04]  /*c630*/  LDL.LU.64 R54, [R1+0x78] ;  /* 0x0000780001367983 */ /* 0x001ea80000300a00 */
[----:B------:R-:W2:Y:S04]  /*c640*/  LDL.LU.64 R56, [R1+0x80] ;  /* 0x0000800001387983 */ /* 0x000ea80000300a00 */
        /* <DEDUP_REMOVED lines=14> */
[----:B------:R-:W2:Y:S01]  /*c730*/  LDL.LU.64 R86, [R1+0xf8] ;  /* 0x0000f80001567983 */ /* 0x000ea20000300a00 */
[----:B-1----:R-:W-:Y:S01]  /*c740*/  BAR.SYNC.DEFER_BLOCKING 0x0 ;  /* 0x0000000000007b1d */ /* 0x002fe20000010000 */
[----:B------:R-:W-:-:S04]  /*c750*/  USHF.L.U32 UR4, UR24, 0x7, URZ ;  /* 0x0000000718047899 */ /* 0x000fc8000800063f */
[----:B------:R-:W-:-:S04]  /*c760*/  ULOP3.LUT UR4, UR4, 0x600, URZ, 0xc0, !UPT ;  /* 0x0000060004047892 */ /* 0x000fc8000f8ec03f */
[----:B------:R-:W-:-:S04]  /*c770*/  ULEA.HI UR4, UR12, UR4, URZ, 0x1c ;  /* 0x000000040c047291 */ /* 0x000fc8000f8fe03f */
[----:B------:R-:W-:Y:S01]  /*c780*/  ULOP3.LUT UR8, UR4, 0x3fff, URZ, 0xc0, !UPT ;  /* 0x00003fff04087892 */ /* 0x000fe2000f8ec03f */
[----:B------:R-:W-:Y:S02]  /*c790*/  UMOV UR9, 0x40000040 ;  /* 0x4000004000097882 */ /* 0x000fe40000000000 */
[----:B------:R-:W-:Y:S01]  /*c7a0*/  UMOV UR4, URZ ;  /* 0x0000003f00047c82 */ /* 0x000fe20008000000 */
[----:B--2---:R-:W-:-:S06]  /*c7b0*/  WARPGROUP.ARRIVE ;  /* 0x00000000000079c5 */ /* 0x004fcc0000000000 */
[----:B------:R-:W-:Y:S01]  /*c7c0*/  QGMMA.64x128x32.F32.E5M2.E5M2 R24, gdesc[UR8], R24, gsb0 ;  /* 0x01e00000081879f3 */ /* 0x000fe20008003818 */
[----:B------:R-:W-:-:S04]  /*c7d0*/  UIADD3 UR8, UP0, UR8, 0x2, URZ ;  /* 0x0000000208087890 */ /* 0x000fc8000ff1e03f */
[----:B------:R-:W-:-:S03]  /*c7e0*/  UIADD3.X UR5, UR4, 0x40000040, URZ, UP0, !UPT ;  /* 0x4000004004057890 */ /* 0x000fc600087fe43f */
[----:B------:R-:W-:Y:S02]  /*c7f0*/  UMOV UR4, UR8 ;  /* 0x0000000800047c82 */ /* 0x000fe40008000000 */
[----:B------:R-:W-:Y:S01]  /*c800*/  UIADD3.64 UR20, UR4, 0x2, URZ ;  /* 0x0000000204147897 */ /* 0x000fe2000fffe03f */
[----:B------:R-:W-:Y:S02]  /*c810*/  WARPGROUP.DEPBAR.LE gsb0, 0x0 ;  /* 0x00008000000079c5 */ /* 0x000fe40000010000 */
[----:B------:R-:W-:-:S06]  /*c820*/  WARPGROUP.ARRIVE ;  /* 0x00000000000079c5 */ /* 0x000fcc0000000000 */
[----:B------:R-:W-:Y:S01]  /*c830*/  QGMMA.64x128x32.F32.E5M2.E5M2 R24, gdesc[UR4], R24, gsb0 ;  /* 0x01e00000041879f3 */ /* 0x000fe20008003818 */
[----:B------:R-:W-:Y:S02]  /*c840*/  UIADD3.64 UR16, UR4, 0x4, URZ ;  /* 0x0000000404107897 */ /* 0x000fe4000fffe03f */
[----:B------:R-:W-:Y:S02]  /*c850*/  WARPGROUP.DEPBAR.LE gsb0, 0x0 ;  /* 0x00008000000079c5 */ /* 0x000fe40000010000 */
[----:B------:R-:W-:-:S07]  /*c860*/  WARPGROUP.ARRIVE ;  /* 0x00000000000079c5 */ /* 0x000fce0000000000 */
[----:B------:R-:W-:Y:S03]  /*c870*/  QGMMA.64x128x32.F32.E5M2.E5M2 R24, gdesc[UR20], R24, gsb0 ;  /* 0x01e00000141879f3 */ /* 0x000fe60008003818 */
[----:B------:R-:W-:Y:S02]  /*c880*/  WARPGROUP.DEPBAR.LE gsb0, 0x0 ;  /* 0x00008000000079c5 */ /* 0x000fe40000010000 */
[----:B------:R-:W-:-:S07]  /*c890*/  WARPGROUP.ARRIVE ;  /* 0x00000000000079c5 */ /* 0x000fce0000000000 */
[----:B------:R-:W-:Y:S01]  /*c8a0*/  QGMMA.64x128x32.F32.E5M2.E5M2 R24, gdesc[UR16], R24, gsb0 ;  /* 0x01e00000101879f3 */ /* 0x000fe20008003818 */
[----:B------:R-:W-:Y:S02]  /*c8b0*/  VIADD R91, R91, 0x1 ;  /* 0x000000015b5b7836 */ /* 0x000fe40000000000 */
[----:B------:R-:W-:Y:S02]  /*c8c0*/  WARPGROUP.DEPBAR.LE gsb0, 0x0 ;  /* 0x00008000000079c5 */ /* 0x000fe40000010000 */
[----:B------:R-:W-:Y:S04]  /*c8d0*/  STL.64 [R1], R24 ;  /* 0x0000001801007387 */ /* 0x000fe80000100a00 */
        /* <DEDUP_REMOVED lines=63> */
[----:B------:R-:W3:Y:S04]  /*ccd0*/  LDL R92, [R1+0x6a0] ;  /* 0x0006a000015c7983 */ /* 0x000ee80000100800 */
[----:B------:R0:W-:Y:S04]  /*cce0*/  STL [R1+0x13c], R91 ;  /* 0x00013c5b01007387 */ /* 0x0001e80000100800 */
[----:B------:R-:W4:Y:S01]  /*ccf0*/  LDL.LU R109, [R1+0x63c] ;  /* 0x00063c00016d7983 */ /* 0x000f220000300800 */
[----:B---3--:R-:W-:-:S02]  /*cd00*/  ISETP.NE.U32.AND P0, PT, R91, R92, PT ;  /* 0x0000005c5b00720c */ /* 0x008fc40003f05070 */
[----:B0-----:R-:W0:Y:S02]  /*cd10*/  LDC R91, c[0x0][0x238] ;  /* 0x00008e00ff5b7b82 */ /* 0x001e240000000800 */
[----:B0-----:R-:W-:-:S05]  /*cd20*/  IMAD.SHL.U32 R91, R91, 0x80, RZ ;  /* 0x000000805b5b7824 */ /* 0x001fca00078e00ff */
[----:B----4-:R-:W-:-:S05]  /*cd30*/  IADD3 R109, P3, R91, R109, RZ ;  /* 0x0000006d5b6d7210 */ /* 0x010fca0007f7e0ff */
[----:B------:R0:W-:Y:S04]  /*cd40*/  STL [R1+0x63c], R109 ;  /* 0x00063c6d01007387 */ /* 0x0001e80000100800 */
[----:B0-----:R-:W3:Y:S02]  /*cd50*/  LDL.LU R109, [R1+0x634] ;  /* 0x00063400016d7983 */ /* 0x001ee40000300800 */
[----:B---3--:R-:W-:-:S05]  /*cd60*/  IADD3 R109, P4, R91, R109, RZ ;  /* 0x0000006d5b6d7210 */ /* 0x008fca0007f9e0ff */
[----:B------:R0:W-:Y:S04]  /*cd70*/  STL [R1+0x634], R109 ;  /* 0x0006346d01007387 */ /* 0x0001e80000100800 */
[----:B0-----:R-:W3:Y:S01]  /*cd80*/  LDL.LU R109, [R1+0x62c] ;  /* 0x00062c00016d7983 */ /* 0x001ee20000300800 */
[C---:B------:R-:W-:Y:S02]  /*cd90*/  IADD3 R88, P6, R91.reuse, R88, RZ ;  /* 0x000000585b587210 */ /* 0x040fe40007fde0ff */
[C---:B------:R-:W-:Y:S02]  /*cda0*/  IADD3 R3, P1, R91.reuse, R3, RZ ;  /* 0x000000035b037210 */ /* 0x040fe40007f3e0ff */
[----:B---3--:R-:W-:-:S05]  /*cdb0*/  IADD3 R109, P5, R91, R109, RZ ;  /* 0x0000006d5b6d7210 */ /* 0x008fca0007fbe0ff */
[----:B------:R-:W-:Y:S04]  /*cdc0*/  STL [R1+0x62c], R109 ;  /* 0x00062c6d01007387 */ /* 0x000fe80000100800 */
[----:B------:R0:W-:Y:S04]  /*cdd0*/  STL [R1+0x624], R88 ;  /* 0x0006245801007387 */ /* 0x0001e80000100800 */
[----:B0-----:R-:W3:Y:S04]  /*cde0*/  LDL.LU R88, [R1+0x6d4] ;  /* 0x0006d40001587983 */ /* 0x001ee80000300800 */
[----:B------:R0:W-:Y:S04]  /*cdf0*/  STL [R1+0x61c], R3 ;  /* 0x00061c0301007387 */ /* 0x0001e80000100800 */
[----:B------:R-:W4:Y:S01]  /*ce00*/  LDL.LU R109, [R1+0x614] ;  /* 0x00061400016d7983 */ /* 0x000f220000300800 */
[----:B------:R-:W-:-:S02]  /*ce10*/  IADD3 R89, P2, R91, R89, RZ ;  /* 0x000000595b597210 */ /* 0x000fc40007f5e0ff */
[----:B0-----:R-:W-:-:S05]  /*ce20*/  SHF.R.S32.HI R3, RZ, 0x1f, R91 ;  /* 0x0000001fff037819 */ /* 0x001fca000001145b */
[----:B---3--:R-:W-:Y:S01]  /*ce30*/  IMAD.X R88, R3, 0x1, R88, P2 ;  /* 0x0000000103587824 */ /* 0x008fe200010e0658 */
[----:B----4-:R-:W-:-:S05]  /*ce40*/  IADD3 R109, P2, R91, R109, RZ ;  /* 0x0000006d5b6d7210 */ /* 0x010fca0007f5e0ff */
[----:B------:R0:W-:Y:S04]  /*ce50*/  STL [R1+0x614], R109 ;  /* 0x0006146d01007387 */ /* 0x0001e80000100800 */
[----:B0-----:R-:W3:Y:S02]  /*ce60*/  LDL.LU R109, [R1+0x638] ;  /* 0x00063800016d7983 */ /* 0x001ee40000300800 */
[----:B---3--:R-:W-:-:S05]  /*ce70*/  IMAD.X R109, R3, 0x1, R109, P3 ;  /* 0x00000001036d7824 */ /* 0x008fca00018e066d */
[----:B------:R0:W-:Y:S04]  /*ce80*/  STL [R1+0x638], R109 ;  /* 0x0006386d01007387 */ /* 0x0001e80000100800 */
[----:B0-----:R-:W3:Y:S02]  /*ce90*/  LDL.LU R109, [R1+0x60c] ;  /* 0x00060c00016d7983 */ /* 0x001ee40000300800 */
[----:B---3--:R-:W-:-:S05]  /*cea0*/  IADD3 R109, P3, R91, R109, RZ ;  /* 0x0000006d5b6d7210 */ /* 0x008fca0007f7e0ff */
        /* <DEDUP_REMOVED lines=603> */
[----:B------:R0:W-:Y:S02]  /*f460*/  STL [R1+0x310], R109 ;  /* 0x0003106d01007387 */ /* 0x0001e40000100800 */
[----:B0-----:R-:W-:Y:S02]  /*f470*/  IMAD.MOV.U32 R109, RZ, RZ, R111 ;  /* 0x000000ffff6d7224 */ /* 0x001fe400078e006f */
[----:B------:R-:W-:Y:S02]  /*f480*/  IMAD.MOV.U32 R111, RZ, RZ, R113 ;  /* 0x000000ffff6f7224 */ /* 0x000fe400078e0071 */
[----:B------:R-:W-:Y:S02]  /*f490*/  IMAD.MOV.U32 R113, RZ, RZ, R115 ;  /* 0x000000ffff717224 */ /* 0x000fe400078e0073 */
[----:B------:R-:W-:Y:S02]  /*f4a0*/  IMAD.MOV.U32 R115, RZ, RZ, R117 ;  /* 0x000000ffff737224 */ /* 0x000fe400078e0075 */
[----:B------:R-:W-:-:S02]  /*f4b0*/  IMAD.MOV.U32 R117, RZ, RZ, R119 ;  /* 0x000000ffff757224 */ /* 0x000fc400078e0077 */
[----:B------:R-:W-:Y:S02]  /*f4c0*/  IMAD.MOV.U32 R119, RZ, RZ, R121 ;  /* 0x000000ffff777224 */ /* 0x000fe400078e0079 */
[----:B------:R-:W-:Y:S02]  /*f4d0*/  IMAD.MOV.U32 R121, RZ, RZ, R124 ;  /* 0x000000ffff797224 */ /* 0x000fe400078e007c */
        /* <DEDUP_REMOVED lines=17> */
[----:B------:R-:W-:Y:S01]  /*f5f0*/  IMAD.MOV.U32 R20, RZ, RZ, R21 ;  /* 0x000000ffff147224 */ /* 0x000fe200078e0015 */
[----:B------:R-:W-:Y:S01]  /*f600*/  IADD3 R109, P2, R91, R109, RZ ;  /* 0x0000006d5b6d7210 */ /* 0x000fe20007f5e0ff */
[----:B------:R-:W-:Y:S02]  /*f610*/  IMAD.MOV.U32 R21, RZ, RZ, R22 ;  /* 0x000000ffff157224 */ /* 0x000fe400078e0016 */
[----:B------:R-:W-:Y:S02]  /*f620*/  IMAD.MOV.U32 R22, RZ, RZ, R23 ;  /* 0x000000ffff167224 */ /* 0x000fe400078e0017 */
[----:B------:R-:W-:Y:S02]  /*f630*/  IMAD.MOV.U32 R23, RZ, RZ, R123 ;  /* 0x000000ffff177224 */ /* 0x000fe400078e007b */
[----:B------:R-:W3:Y:S04]  /*f640*/  LDL.LU R123, [R1+0x158] ;  /* 0x00015800017b7983 */ /* 0x000ee80000300800 */
[----:B------:R0:W-:Y:S04]  /*f650*/  STL [R1+0x2dc], R109 ;  /* 0x0002dc6d01007387 */ /* 0x0001e80000100800 */
[----:B0-----:R-:W4:Y:S02]  /*f660*/  LDL.LU R109, [R1+0x308] ;  /* 0x00030800016d7983 */ /* 0x001f240000300800 */
[----:B----4-:R-:W-:-:S05]  /*f670*/  IMAD.X R109, R3, 0x1, R109, P3 ;  /* 0x00000001036d7824 */ /* 0x010fca00018e066d */
[----:B------:R0:W-:Y:S04]  /*f680*/  STL [R1+0x308], R109 ;  /* 0x0003086d01007387 */ /* 0x0001e80000100800 */
[----:B0-----:R-:W4:Y:S02]  /*f690*/  LDL.LU R109, [R1+0x2d4] ;  /* 0x0002d400016d7983 */ /* 0x001f240000300800 */
[----:B----4-:R-:W-:-:S05]  /*f6a0*/  IADD3 R109, P3, R91, R109, RZ ;  /* 0x0000006d5b6d7210 */ /* 0x010fca0007f7e0ff */
        /* <DEDUP_REMOVED lines=42> */
[----:B------:R-:W-:Y:S01]  /*f950*/  IMAD.MOV.U32 R22, RZ, RZ, R23 ;  /* 0x000000ffff167224 */ /* 0x000fe200078e0017 */
[----:B------:R-:W-:Y:S01]  /*f960*/  IADD3 R109, P6, R91, R109, RZ ;  /* 0x0000006d5b6d7210 */ /* 0x000fe20007fde0ff */
[----:B---3--:R-:W-:Y:S02]  /*f970*/  IMAD.MOV.U32 R23, RZ, RZ, R123 ;  /* 0x000000ffff177224 */ /* 0x008fe400078e007b */
[----:B------:R-:W-:-:S02]  /*f980*/  IMAD.MOV.U32 R123, RZ, RZ, R0 ;  /* 0x000000ffff7b7224 */ /* 0x000fc400078e0000 */
        /* <DEDUP_REMOVED lines=97> */
[----:B----4-:R-:W-:-:S05]  /*ffa0*/  IADD3 R109, P4, R109, UR13, RZ ;  /* 0x0000000d6d6d7c10 */ /* 0x010fca000ff9e0ff */
        /* <DEDUP_REMOVED lines=32> */
[----:B----4-:R-:W-:-:S05]  /*101b0*/  IADD3.X R109, R109, UR25, RZ, P4, !PT ;  /* 0x000000196d6d7c10 */ /* 0x010fca000a7fe4ff */
        /* <DEDUP_REMOVED lines=70> */
[----:B0-----:R-:W4:Y:S01]  /*10620*/  LDL.LU R109, [R1+0x1d8] ;  /* 0x0001d800016d7983 */ /* 0x001f220000300800 */
[----:B------:R-:W-:Y:S01]  /*10630*/  UIADD3.64 UR8, UR4, 0x7fe, URZ ;  /* 0x000007fe04087897 */ /* 0x000fe2000fffe03f */
[----:B--2---:R-:W-:-:S08]  /*10640*/  WARPGROUP.ARRIVE ;  /* 0x00000000000079c5 */ /* 0x004fd00000000000 */
[----:B------:R-:W-:Y:S01]  /*10650*/  QGMMA.64x128x32.F32.E5M2.E5M2 R24, gdesc[UR8], R24, gsb0 ;  /* 0x01e00000081879f3 */ /* 0x000fe20008003818 */
[----:B----4-:R-:W-:-:S05]  /*10660*/  IADD3.X R109, R109, UR25, RZ, P4, !PT ;  /* 0x000000196d6d7c10 */ /* 0x010fca000a7fe4ff */
[----:B------:R0:W-:Y:S04]  /*10670*/  STL [R1+0x1d8], R109 ;  /* 0x0001d86d01007387 */ /* 0x0001e80000100800 */
[----:B0-----:R-:W2:Y:S01]  /*10680*/  LDL.LU R109, [R1+0x1ac] ;  /* 0x0001ac00016d7983 */ /* 0x001ea20000300800 */
[----:B------:R-:W-:Y:S01]  /*10690*/  UIADD3.64 UR28, UR4, 0x800, URZ ;  /* 0x00000800041c7897 */ /* 0x000fe2000fffe03f */
[----:B------:R-:W-:Y:S02]  /*106a0*/  WARPGROUP.DEPBAR.LE gsb0, 0x0 ;  /* 0x00008000000079c5 */ /* 0x000fe40000010000 */
[----:B------:R-:W-:Y:S01]  /*106b0*/  WARPGROUP.ARRIVE ;  /* 0x00000000000079c5 */ /* 0x000fe20000000000 */
[----:B------:R-:W-:Y:S01]  /*106c0*/  UMOV UR30, UR6 ;  /* 0x00000006001e7c82 */ /* 0x000fe20008000000 */
[----:B------:R-:W-:-:S04]  /*106d0*/  UMOV UR31, UR7 ;  /* 0x00000007001f7c82 */ /* 0x000fc80008000000 */
[----:B------:R-:W-:Y:S01]  /*106e0*/  QGMMA.64x128x32.F32.E5M2.E5M2 R24, gdesc[UR28], R24, gsb0 ;  /* 0x01e000001c1879f3 */ /* 0x000fe20008003818 */
[----:B------:R-:W-:Y:S02]  /*106f0*/  UIADD3.64 UR20, UR4, 0x802, URZ ;  /* 0x0000080204147897 */ /* 0x000fe4000fffe03f */
[----:B------:R-:W-:Y:S01]  /*10700*/  UIADD3.64 UR16, UR4, 0x804, URZ ;  /* 0x0000080404107897 */ /* 0x000fe2000fffe03f */
[----:B------:R-:W-:Y:S02]  /*10710*/  WARPGROUP.DEPBAR.LE gsb0, 0x0 ;  /* 0x00008000000079c5 */ /* 0x000fe40000010000 */
[----:B------:R-:W-:-:S06]  /*10720*/  WARPGROUP.ARRIVE ;  /* 0x00000000000079c5 */ /* 0x000fcc0000000000 */
[----:B------:R-:W-:Y:S01]  /*10730*/  QGMMA.64x128x32.F32.E5M2.E5M2 R24, gdesc[UR20], R24, gsb0 ;  /* 0x01e00000141879f3 */ /* 0x000fe20008003818 */
[----:B--2---:R-:W-:-:S05]  /*10740*/  IADD3 R109, P4, R109, UR13, RZ ;  /* 0x0000000d6d6d7c10 */ /* 0x004fca000ff9e0ff */
[----:B------:R0:W-:Y:S04]  /*10750*/  STL [R1+0x1ac], R109 ;  /* 0x0001ac6d01007387 */ /* 0x0001e80000100800 */
[----:B0-----:R-:W2:Y:S01]  /*10760*/  LDL.LU R109, [R1+0x1d0] ;  /* 0x0001d000016d7983 */ /* 0x001ea20000300800 */
[----:B------:R-:W-:Y:S02]  /*10770*/  WARPGROUP.DEPBAR.LE gsb0, 0x0 ;  /* 0x00008000000079c5 */ /* 0x000fe40000010000 */
[----:B------:R-:W-:-:S06]  /*10780*/  WARPGROUP.ARRIVE ;  /* 0x00000000000079c5 */ /* 0x000fcc0000000000 */
[----:B------:R-:W-:Y:S01]  /*10790*/  QGMMA.64x128x32.F32.E5M2.E5M2 R24, gdesc[UR16], R24, gsb0 ;  /* 0x01e00000101879f3 */ /* 0x000fe20008003818 */
[----:B------:R-:W-:Y:S02]  /*107a0*/  IADD3.X R111, R111, UR25, RZ, P6, !PT ;  /* 0x000000196f6f7c10 */ /* 0x000fe4000b7fe4ff */
[----:B------:R-:W-:Y:S02]  /*107b0*/  IADD3 R113, P6, R113, UR13, RZ ;  /* 0x0000000d71717c10 */ /* 0x000fe4000ffde0ff */
[----:B------:R-:W-:Y:S02]  /*107c0*/  IADD3.X R115, R115, UR25, RZ, P1, !PT ;  /* 0x0000001973737c10 */ /* 0x000fe40008ffe4ff */
[----:B------:R-:W-:Y:S02]  /*107d0*/  IADD3 R117, P1, R117, UR13, RZ ;  /* 0x0000000d75757c10 */ /* 0x000fe4000ff3e0ff */
[----:B------:R-:W-:Y:S02]  /*107e0*/  IADD3.X R119, R119, UR25, RZ, P2, !PT ;  /* 0x0000001977777c10 */ /* 0x000fe400097fe4ff */
[----:B------:R-:W-:-:S02]  /*107f0*/  IADD3 R121, P2, R121, UR13, RZ ;  /* 0x0000000d79797c10 */ /* 0x000fc4000ff5e0ff */
        /* <DEDUP_REMOVED lines=15> */
[----:B------:R-:W-:Y:S02]  /*108f0*/  IADD3.X R22, R22, UR25, RZ, P1, !PT ;  /* 0x0000001916167c10 */ /* 0x000fe40008ffe4ff */
[----:B------:R-:W-:Y:S02]  /*10900*/  IADD3.X R23, R23, UR25, RZ, P2, !PT ;  /* 0x0000001917177c10 */ /* 0x000fe400097fe4ff */
[----:B------:R-:W-:-:S02]  /*10910*/  IADD3.X R123, R123, UR25, RZ, P3, !PT ;  /* 0x000000197b7b7c10 */ /* 0x000fc40009ffe4ff */
[----:B------:R-:W-:Y:S01]  /*10920*/  IADD3.X R0, R0, UR25, RZ, P4, !PT ;  /* 0x0000001900007c10 */ /* 0x000fe2000a7fe4ff */
[----:B------:R-:W-:Y:S02]  /*10930*/  WARPGROUP.DEPBAR.LE gsb0, 0x0 ;  /* 0x00008000000079c5 */ /* 0x000fe40000010000 */
[----:B--2---:R-:W-:Y:S02]  /*10940*/  IADD3.X R109, R109, UR25, RZ, P5, !PT ;  /* 0x000000196d6d7c10 */ /* 0x004fe4000affe4ff */
[----:B---3--:R-:W-:-:S03]  /*10950*/  IADD3 R90, P5, R90, UR13, RZ ;  /* 0x0000000d5a5a7c10 */ /* 0x008fc6000ffbe0ff */
[----:B------:R-:W-:Y:S04]  /*10960*/  STL [R1+0x1d0], R109 ;  /* 0x0001d06d01007387 */ /* 0x000fe80000100800 */
[----:B------:R0:W-:Y:S01]  /*10970*/  STL [R1+0x1a4], R90 ;  /* 0x0001a45a01007387 */ /* 0x0001e20000100800 */
[----:B------:R-:W-:Y:S02]  /*10980*/  IADD3.X R7, R7, UR25, RZ, P5, !PT ;  /* 0x0000001907077c10 */ /* 0x000fe4000affe4ff */
[----:B------:R-:W-:Y:S01]  /*10990*/  IADD3 R8, P5, R8, UR13, RZ ;  /* 0x0000000d08087c10 */ /* 0x000fe2000ffbe0ff */
[----:B0-----:R1:W5:Y:S04]  /*109a0*/  LDL.LU R90, [R1+0x6cc] ;  /* 0x0006cc00015a7983 */ /* 0x0013680000300800 */
[----:B------:R1:W-:Y:S04]  /*109b0*/  STL [R1+0x1c8], R111 ;  /* 0x0001c86f01007387 */ /* 0x0003e80000100800 */
        /* <DEDUP_REMOVED lines=16> */
[----:B------:R1:W-:Y:S01]  /*10ac0*/  STL [R1+0x15c], R14 ;  /* 0x00015c0e01007387 */ /* 0x0003e20000100800 */
[----:B------:R-:W-:-:S03]  /*10ad0*/  IADD3.X R19, R19, UR25, RZ, P5, !PT ;  /* 0x0000001913137c10 */ /* 0x000fc6000affe4ff */
[----:B------:R1:W-:Y:S01]  /*10ae0*/  STL [R1+0x180], R15 ;  /* 0x0001800f01007387 */ /* 0x0003e20000100800 */
[----:B------:R-:W-:-:S03]  /*10af0*/  IADD3 R20, P5, R20, UR13, RZ ;  /* 0x0000000d14147c10 */ /* 0x000fc6000ffbe0ff */
[----:B------:R1:W-:Y:S04]  /*10b00*/  STL [R1+0x154], R16 ;  /* 0x0001541001007387 */ /* 0x0003e80000100800 */
[----:B------:R1:W-:Y:S04]  /*10b10*/  STL [R1+0x178], R17 ;  /* 0x0001781101007387 */ /* 0x0003e80000100800 */
[----:B------:R1:W-:Y:S04]  /*10b20*/  STL [R1+0x14c], R18 ;  /* 0x00014c1201007387 */ /* 0x0003e80000100800 */
[----:B------:R1:W-:Y:S01]  /*10b30*/  STL [R1+0x170], R19 ;  /* 0x0001701301007387 */ /* 0x0003e20000100800 */
[----:B------:R-:W-:-:S03]  /*10b40*/  IADD3.X R125, R125, UR25, RZ, P5, !PT ;  /* 0x000000197d7d7c10 */ /* 0x000fc6000affe4ff */
[----:B------:R1:W-:Y:S04]  /*10b50*/  STL [R1+0x144], R20 ;  /* 0x0001441401007387 */ /* 0x0003e80000100800 */
[----:B------:R1:W-:Y:S04]  /*10b60*/  STL [R1+0x168], R21 ;  /* 0x0001681501007387 */ /* 0x0003e80000100800 */
[----:B------:R1:W-:Y:S04]  /*10b70*/  STL [R1+0x160], R22 ;  /* 0x0001601601007387 */ /* 0x0003e80000100800 */
[----:B------:R1:W-:Y:S04]  /*10b80*/  STL [R1+0x158], R23 ;  /* 0x0001581701007387 */ /* 0x0003e80000100800 */
[----:B------:R1:W-:Y:S04]  /*10b90*/  STL [R1+0x140], R125 ;  /* 0x0001407d01007387 */ /* 0x0003e80000100800 */
[----:B------:R1:W-:Y:S04]  /*10ba0*/  STL [R1+0x150], R123 ;  /* 0x0001507b01007387 */ /* 0x0003e80000100800 */
[----:B------:R1:W-:Y:S01]  /*10bb0*/  STL [R1+0x148], R0 ;  /* 0x0001480001007387 */ /* 0x0003e20000100800 */
[----:B------:R-:W-:Y:S05]  /*10bc0*/  @P0 BRA `(.L_x_2) ;  /* 0xffffff5400540947 */ /* 0x000fea000383ffff */
.L_x_1:
[----:B------:R3:W-:Y:S01]  /*10bd0*/  STL [R1+0x6d8], R84 ;  /* 0x0006d85401007387 */ /* 0x0007e20000100800 */
[----:B------:R-:W-:Y:S01]  /*10be0*/  ULDC.64 UR6, c[0x0][0x228] ;  /* 0x00008a0000067ab9 */ /* 0x000fe20000000a00 */
[----:B------:R-:W-:Y:S01]  /*10bf0*/  ULDC UR5, c[0x0][0x22c] ;  /* 0x00008b0000057ab9 */ /* 0x000fe20000000800 */
[----:B------:R-:W-:Y:S01]  /*10c00*/  F2FP.SATFINITE.E5M2.F32.PACK_AB_MERGE_C R27, R27, R26, RZ ;  /* 0x0000001a1b1b723e */ /* 0x000fe200048060ff */
[----:B------:R-:W4:Y:S01]  /*10c10*/  LDL.LU R3, [R1+0x4] ;  /* 0x0000040001037983 */ /* 0x000f220000300800 */
[----:B------:R-:W-:Y:S01]  /*10c20*/  F2FP.SATFINITE.E5M2.F32.PACK_AB_MERGE_C R30, R31, R30, RZ ;  /* 0x0000001e1f1e723e */ /* 0x000fe200048060ff */
[----:B------:R-:W-:Y:S02]  /*10c30*/  ULDC UR4, c[0x0][0x22c] ;  /* 0x00008b0000047ab9 */ /* 0x000fe40000000800 */
[----:B---3--:R-:W4:Y:S04]  /*10c40*/  LDL.LU R84, [R1] ;  /* 0x0000000001547983 */ /* 0x008f280000300800 */
[----:B------:R3:W-:Y:S04]  /*10c50*/  STL [R1+0x6d4], R87 ;  /* 0x0006d45701007387 */ /* 0x0007e80000100800 */
[----:B---3--:R-:W3:Y:S04]  /*10c60*/  LDL.LU R87, [R1+0x8] ;  /* 0x0000080001577983 */ /* 0x008ee80000300800 */
[----:B-12---:R-:W3:Y:S04]  /*10c70*/  LDL.LU R0, [R1+0xc] ;  /* 0x00000c0001007983 */ /* 0x006ee80000300800 */
[----:B------:R1:W-:Y:S04]  /*10c80*/  STL [R1+0x6d0], R86 ;  /* 0x0006d05601007387 */ /* 0x0003e80000100800 */
[----:B-1----:R-:W2:Y:S04]  /*10c90*/  LDL.LU R86, [R1+0x10] ;  /* 0x0000100001567983 */ /* 0x002ea80000300800 */
[----:B------:R-:W2:Y:S04]  /*10ca0*/  LDL.LU R2, [R1+0x14] ;  /* 0x0000140001027983 */ /* 0x000ea80000300800 */
[----:B-----5:R1:W-:Y:S04]  /*10cb0*/  STL [R1+0x6cc], R90 ;  /* 0x0006cc5a01007387 */ /* 0x0203e80000100800 */
[----:B-1----:R-:W2:Y:S04]  /*10cc0*/  LDL.LU R90, [R1+0x18] ;  /* 0x00001800015a7983 */ /* 0x002ea80000300800 */
[----:B------:R-:W2:Y:S04]  /*10cd0*/  LDL.LU R4, [R1+0x1c] ;  /* 0x00001c0001047983 */ /* 0x000ea80000300800 */
        /* <DEDUP_REMOVED lines=25> */
[----:B0-----:R-:W2:Y:S04]  /*10e70*/  LDL.LU R17, [R1+0x84] ;  /* 0x0000840001117983 */ /* 0x001ea80000300800 */
        /* <DEDUP_REMOVED lines=29> */
[----:B------:R-:W2:Y:S01]  /*11050*/  LDL.LU R97, [R1+0xfc] ;  /* 0x0000fc0001617983 */ /* 0x000ea20000300800 */
[----:B----4-:R-:W-:-:S03]  /*11060*/  F2FP.SATFINITE.E5M2.F32.PACK_AB_MERGE_C R3, R3, R84, RZ ;  /* 0x000000540303723e */ /* 0x010fc600048060ff */
[----:B------:R-:W4:Y:S01]  /*11070*/  LDL.LU R84, [R1+0x6d8] ;  /* 0x0006d80001547983 */ /* 0x000f220000300800 */
[----:B---3--:R-:W-:-:S03]  /*11080*/  F2FP.SATFINITE.E5M2.F32.PACK_AB_MERGE_C R0, R0, R87, RZ ;  /* 0x000000570000723e */ /* 0x008fc600048060ff */
[----:B------:R-:W3:Y:S01]  /*11090*/  LDL.LU R87, [R1+0x6d4] ;  /* 0x0006d40001577983 */ /* 0x000ee20000300800 */
[----:B--2---:R-:W-:-:S03]  /*110a0*/  F2FP.SATFINITE.E5M2.F32.PACK_AB_MERGE_C R2, R2, R86, RZ ;  /* 0x000000560202723e */ /* 0x004fc600048060ff */
[----:B------:R-:W3:Y:S01]  /*110b0*/  LDL.LU R86, [R1+0x6d0] ;  /* 0x0006d00001567983 */ /* 0x000ee20000300800 */
[----:B------:R-:W-:-:S03]  /*110c0*/  F2FP.SATFINITE.E5M2.F32.PACK_AB_MERGE_C R4, R4, R90, RZ ;  /* 0x0000005a0404723e */ /* 0x000fc600048060ff */
[----:B------:R-:W2:Y:S01]  /*110d0*/  LDL.LU R90, [R1+0x6cc] ;  /* 0x0006cc00015a7983 */ /* 0x000ea20000300800 */
[----:B------:R-:W-:Y:S02]  /*110e0*/  F2FP.SATFINITE.E5M2.F32.PACK_AB_MERGE_C R26, R29, R28, RZ ;  /* 0x0000001c1d1a723e */ /* 0x000fe400048060ff */
[----:B------:R-:W-:Y:S02]  /*110f0*/  F2FP.SATFINITE.E5M2.F32.PACK_AB_MERGE_C R32, R33, R32, RZ ;  /* 0x000000202120723e */ /* 0x000fe400048060ff */
[----:B------:R-:W-:Y:S02]  /*11100*/  PRMT R27, R27, 0x5410, R30 ;  /* 0x000054101b1b7816 */ /* 0x000fe4000000001e */
[----:B------:R-:W-:Y:S02]  /*11110*/  F2FP.SATFINITE.E5M2.F32.PACK_AB_MERGE_C R5, R5, R89, RZ ;  /* 0x000000590505723e */ /* 0x000fe400048060ff */
[----:B------:R-:W-:Y:S02]  /*11120*/  F2FP.SATFINITE.E5M2.F32.PACK_AB_MERGE_C R6, R6, R88, RZ ;  /* 0x000000580606723e */ /* 0x000fe400048060ff */
[----:B------:R-:W-:-:S02]  /*11130*/  F2FP.SATFINITE.E5M2.F32.PACK_AB_MERGE_C R8, R8, R91, RZ ;  /* 0x0000005b0808723e */ /* 0x000fc400048060ff */
[----:B------:R-:W-:Y:S02]  /*11140*/  F2FP.SATFINITE.E5M2.F32.PACK_AB_MERGE_C R7, R7, R125, RZ ;  /* 0x0000007d0707723e */ /* 0x000fe400048060ff */
[----:B------:R-:W-:Y:S02]  /*11150*/  F2FP.SATFINITE.E5M2.F32.PACK_AB_MERGE_C R34, R35, R34, RZ ;  /* 0x000000222322723e */ /* 0x000fe400048060ff */
[----:B------:R-:W-:Y:S02]  /*11160*/  F2FP.SATFINITE.E5M2.F32.PACK_AB_MERGE_C R37, R37, R36, RZ ;  /* 0x000000242525723e */ /* 0x000fe400048060ff */
        /* <DEDUP_REMOVED lines=42> */
[----:B------:R-:W4:Y:S01]  /*11410*/  LDL.LU R101, [R1+0x6c8] ;  /* 0x0006c80001657983 */ /* 0x000f220000300800 */
[----:B------:R-:W-:Y:S02]  /*11420*/  F2FP.SATFINITE.E5M2.F32.PACK_AB_MERGE_C R95, R95, R100, RZ ;  /* 0x000000645f5f723e */ /* 0x000fe400048060ff */
[----:B------:R-:W-:Y:S02]  /*11430*/  F2FP.SATFINITE.E5M2.F32.PACK_AB_MERGE_C R96, R96, R99, RZ ;  /* 0x000000636060723e */ /* 0x000fe400048060ff */
[----:B------:R-:W3:Y:S01]  /*11440*/  LDL.LU R99, [R1+0x6c4] ;  /* 0x0006c40001637983 */ /* 0x000ee20000300800 */
[----:B------:R-:W0:Y:S01]  /*11450*/  S2R R100, SR_TID.X ;  /* 0x0000000000647919 */ /* 0x000e220000002100 */
[----:B------:R-:W-:-:S02]  /*11460*/  F2FP.SATFINITE.E5M2.F32.PACK_AB_MERGE_C R98, R97, R98, RZ ;  /* 0x000000626162723e */ /* 0x000fc400048060ff */
[----:B------:R-:W-:Y:S01]  /*11470*/  F2FP.SATFINITE.E5M2.F32.PACK_AB_MERGE_C R97, R25, R24, RZ ;  /* 0x000000181961723e */ /* 0x000fe200048060ff */
[----:B0-----:R-:W-:-:S05]  /*11480*/  IMAD.SHL.U32 R25, R100, 0x100, RZ ;  /* 0x0000010064197824 */ /* 0x001fca00078e00ff */
[----:B------:R-:W-:Y:S02]  /*11490*/  LOP3.LUT R25, R25, 0x1000, RZ, 0xc0, !PT ;  /* 0x0000100019197812 */ /* 0x000fe400078ec0ff */
[----:B------:R-:W-:Y:S01]  /*114a0*/  PRMT R26, R97, 0x5410, R26 ;  /* 0x00005410611a7816 */ /* 0x000fe2000000001a */
[C---:B--2---:R-:W-:Y:S02]  /*114b0*/  VIADD R28, R90.reuse, 0x1 ;  /* 0x000000015a1c7836 */ /* 0x044fe40000000000 */
[----:B------:R-:W-:Y:S01]  /*114c0*/  VIADD R29, R90, 0x3 ;  /* 0x000000035a1d7836 */ /* 0x000fe20000000000 */
[----:B----4-:R-:W-:-:S04]  /*114d0*/  LOP3.LUT R24, R101, 0xf0, RZ, 0xc0, !PT ;  /* 0x000000f065187812 */ /* 0x010fc800078ec0ff */
[----:B------:R-:W-:Y:S01]  /*114e0*/  IADD3 R25, R25, UR12, R24 ;  /* 0x0000000c19197c10 */ /* 0x000fe2000fffe018 */
[----:B------:R-:W-:Y:S01]  /*114f0*/  VIADD R24, R90, 0x2 ;  /* 0x000000025a187836 */ /* 0x000fe20000000000 */
[----:B------:R-:W-:Y:S01]  /*11500*/  BAR.SYNC.DEFER_BLOCKING 0x0 ;  /* 0x0000000000007b1d */ /* 0x000fe20000010000 */
[----:B---3--:R-:W-:-:S05]  /*11510*/  ISETP.GE.AND P0, PT, R99, UR6, PT ;  /* 0x0000000663007c0c */ /* 0x008fca000bf06270 */
[----:B------:R-:W-:Y:S01]  /*11520*/  ULDC UR6, c[0x0][0x248] ;  /* 0x0000920000067ab9 */ /* 0x000fe20000000800 */
[----:B------:R-:W-:Y:S01]  /*11530*/  ISETP.LT.AND P4, PT, R24, UR5, !P0 ;  /* 0x0000000518007c0c */ /* 0x000fe2000c781270 */
[----:B------:R-:W-:Y:S01]  /*11540*/  IMAD.SHL.U32 R24, R100, 0x8, RZ ;  /* 0x0000000864187824 */ /* 0x000fe200078e00ff */
[----:B------:R-:W-:Y:S01]  /*11550*/  ISETP.LT.AND P2, PT, R28, UR4, !P0 ;  /* 0x000000041c007c0c */ /* 0x000fe2000c741270 */
[----:B------:R-:W-:-:S03]  /*11560*/  ULDC UR5, c[0x0][0x22c] ;  /* 0x00008b0000057ab9 */ /* 0x000fc60000000800 */
[----:B------:R-:W-:Y:S01]  /*11570*/  LOP3.LUT R24, R24, 0xf00, RZ, 0xc0, !PT ;  /* 0x00000f0018187812 */ /* 0x000fe200078ec0ff */
[----:B------:R-:W-:Y:S01]  /*11580*/  VIADD R28, R90, 0x4 ;  /* 0x000000045a1c7836 */ /* 0x000fe20000000000 */
[----:B------:R-:W-:-:S03]  /*11590*/  ULDC UR4, c[0x0][0x22c] ;  /* 0x00008b0000047ab9 */ /* 0x000fc60000000800 */
[----:B------:R-:W-:Y:S01]  /*115a0*/  IMAD.IADD R33, R24, 0x1, R25 ;  /* 0x0000000118217824 */ /* 0x000fe200078e0219 */
[----:B------:R-:W-:Y:S02]  /*115b0*/  PRMT R24, R3, 0x5410, R2 ;  /* 0x0000541003187816 */ /* 0x000fe40000000002 */
[----:B------:R-:W-:-:S05]  /*115c0*/  PRMT R25, R0, 0x5410, R4 ;  /* 0x0000541000197816 */ /* 0x000fca0000000004 */
[----:B------:R0:W-:Y:S01]  /*115d0*/  STSM.16.M88.4 [R33], R24 ;  /* 0x0000001821007844 */ /* 0x0001e20000000200 */
[----:B------:R-:W-:-:S04]  /*115e0*/  LOP3.LUT R0, R100, 0x1ff, RZ, 0xc0, !PT ;  /* 0x000001ff64007812 */ /* 0x000fc800078ec0ff */
[----:B------:R-:W-:Y:S02]  /*115f0*/  LEA R0, R0, UR12, 0x4 ;  /* 0x0000000c00007c11 */ /* 0x000fe4000f8e20ff */
[----:B0-----:R-:W-:Y:S02]  /*11600*/  PRMT R24, R5, 0x5410, R8 ;  /* 0x0000541005187816 */ /* 0x001fe40000000008 */
[----:B------:R-:W-:Y:S01]  /*11610*/  PRMT R25, R6, 0x5410, R7 ;  /* 0x0000541006197816 */ /* 0x000fe20000000007 */
[----:B------:R-:W-:Y:S01]  /*11620*/  BAR.SYNC.DEFER_BLOCKING 0x0 ;  /* 0x0000000000007b1d */ /* 0x000fe20000010000 */
[----:B------:R-:W-:Y:S02]  /*11630*/  PRMT R26, R32, 0x5410, R37 ;  /* 0x00005410201a7816 */ /* 0x000fe40000000025 */
[----:B------:R-:W-:-:S03]  /*11640*/  PRMT R27, R34, 0x5410, R39 ;  /* 0x00005410221b7816 */ /* 0x000fc60000000027 */
[----:B------:R-:W0:Y:S02]  /*11650*/  LDS.128 R4, [R0] ;  /* 0x0000000000047984 */ /* 0x000e240000000c00 */
[----:B------:R-:W-:Y:S06]  /*11660*/  BAR.SYNC.DEFER_BLOCKING 0x0 ;  /* 0x0000000000007b1d */ /* 0x000fec0000010000 */
[----:B------:R1:W-:Y:S02]  /*11670*/  STSM.16.M88.4 [R33], R24 ;  /* 0x0000001821007844 */ /* 0x0003e40000000200 */
[----:B-1----:R-:W-:-:S02]  /*11680*/  PRMT R24, R9, 0x5410, R12 ;  /* 0x0000541009187816 */ /* 0x002fc4000000000c */
[----:B------:R-:W-:Y:S01]  /*11690*/  PRMT R25, R10, 0x5410, R11 ;  /* 0x000054100a197816 */ /* 0x000fe2000000000b */
[----:B------:R-:W-:Y:S01]  /*116a0*/  BAR.SYNC.DEFER_BLOCKING 0x0 ;  /* 0x0000000000007b1d */ /* 0x000fe20000010000 */
[----:B------:R-:W-:Y:S02]  /*116b0*/  PRMT R26, R40, 0x5410, R45 ;  /* 0x00005410281a7816 */ /* 0x000fe4000000002d */
[----:B------:R-:W-:-:S03]  /*116c0*/  PRMT R27, R42, 0x5410, R47 ;  /* 0x000054102a1b7816 */ /* 0x000fc6000000002f */
[----:B------:R-:W1:Y:S02]  /*116d0*/  LDS.128 R8, [R0] ;  /* 0x0000000000087984 */ /* 0x000e640000000c00 */
[----:B------:R-:W-:Y:S06]  /*116e0*/  BAR.SYNC.DEFER_BLOCKING 0x0 ;  /* 0x0000000000007b1d */ /* 0x000fec0000010000 */
[----:B------:R-:W-:Y:S02]  /*116f0*/  STSM.16.M88.4 [R33], R24 ;  /* 0x0000001821007844 */ /* 0x000fe40000000200 */
[----:B------:R-:W-:Y:S01]  /*11700*/  BAR.SYNC.DEFER_BLOCKING 0x0 ;  /* 0x0000000000007b1d */ /* 0x000fe20000010000 */
[----:B------:R-:W-:-:S02]  /*11710*/  ISETP.LT.AND P6, PT, R29, UR4, !P0 ;  /* 0x000000041d007c0c */ /* 0x000fc4000c7c1270 */
[----:B------:R-:W-:Y:S02]  /*11720*/  ISETP.LT.AND P5, PT, R28, UR5, !P0 ;  /* 0x000000051c007c0c */ /* 0x000fe4000c7a1270 */
[----:B------:R-:W-:Y:S01]  /*11730*/  PRMT R12, R13, 0x5410, R16 ;  /* 0x000054100d0c7816 */ /* 0x000fe20000000010 */
[----:B------:R-:W-:Y:S01]  /*11740*/  ULDC UR4, c[0x0][0x244] ;  /* 0x0000910000047ab9 */ /* 0x000fe20000000800 */
[----:B------:R-:W2:Y:S01]  /*11750*/  LDS.128 R28, [R0] ;  /* 0x00000000001c7984 */ /* 0x000ea20000000c00 */
[----:B------:R-:W-:Y:S02]  /*11760*/  PRMT R13, R14, 0x5410, R15 ;  /* 0x000054100e0d7816 */ /* 0x000fe4000000000f */
[----:B------:R-:W-:Y:S02]  /*11770*/  PRMT R14, R48, 0x5410, R53 ;  /* 0x00005410300e7816 */ /* 0x000fe40000000035 */
[----:B------:R-:W-:Y:S01]  /*11780*/  PRMT R15, R50, 0x5410, R55 ;  /* 0x00005410320f7816 */ /* 0x000fe20000000037 */
[----:B------:R-:W-:Y:S06]  /*11790*/  BAR.SYNC.DEFER_BLOCKING 0x0 ;  /* 0x0000000000007b1d */ /* 0x000fec0000010000 */
[----:B------:R3:W-:Y:S02]  /*117a0*/  STSM.16.M88.4 [R33], R12 ;  /* 0x0000000c21007844 */ /* 0x0007e40000000200 */
[----:B---3--:R-:W-:-:S02]  /*117b0*/  PRMT R12, R17, 0x5410, R20 ;  /* 0x00005410110c7816 */ /* 0x008fc40000000014 */
[----:B------:R-:W-:Y:S01]  /*117c0*/  PRMT R13, R18, 0x5410, R19 ;  /* 0x00005410120d7816 */ /* 0x000fe20000000013 */
[----:B------:R-:W-:Y:S01]  /*117d0*/  BAR.SYNC.DEFER_BLOCKING 0x0 ;  /* 0x0000000000007b1d */ /* 0x000fe20000010000 */
[----:B------:R-:W-:Y:S02]  /*117e0*/  PRMT R14, R56, 0x5410, R61 ;  /* 0x00005410380e7816 */ /* 0x000fe4000000003d */
[----:B------:R-:W-:-:S03]  /*117f0*/  PRMT R15, R58, 0x5410, R63 ;  /* 0x000054103a0f7816 */ /* 0x000fc6000000003f */
[----:B------:R-:W3:Y:S02]  /*11800*/  LDS.128 R16, [R0] ;  /* 0x0000000000107984 */ /* 0x000ee40000000c00 */
[----:B------:R-:W-:Y:S06]  /*11810*/  BAR.SYNC.DEFER_BLOCKING 0x0 ;  /* 0x0000000000007b1d */ /* 0x000fec0000010000 */
[----:B------:R4:W-:Y:S02]  /*11820*/  STSM.16.M88.4 [R33], R12 ;  /* 0x0000000c21007844 */ /* 0x0009e40000000200 */
[----:B----4-:R-:W-:-:S02]  /*11830*/  PRMT R12, R21, 0x5410, R88 ;  /* 0x00005410150c7816 */ /* 0x010fc40000000058 */
[----:B------:R-:W-:Y:S01]  /*11840*/  PRMT R13, R22, 0x5410, R23 ;  /* 0x00005410160d7816 */ /* 0x000fe20000000017 */
[----:B------:R-:W-:Y:S01]  /*11850*/  BAR.SYNC.DEFER_BLOCKING 0x0 ;  /* 0x0000000000007b1d */ /* 0x000fe20000010000 */
[----:B------:R-:W-:Y:S02]  /*11860*/  PRMT R14, R64, 0x5410, R69 ;  /* 0x00005410400e7816 */ /* 0x000fe40000000045 */
[----:B------:R-:W-:-:S03]  /*11870*/  PRMT R15, R66, 0x5410, R71 ;  /* 0x00005410420f7816 */ /* 0x000fc60000000047 */
[----:B------:R-:W4:Y:S02]  /*11880*/  LDS.128 R20, [R0] ;  /* 0x0000000000147984 */ /* 0x000f240000000c00 */
[----:B------:R-:W-:Y:S06]  /*11890*/  BAR.SYNC.DEFER_BLOCKING 0x0 ;  /* 0x0000000000007b1d */ /* 0x000fec0000010000 */
[----:B------:R0:W-:Y:S02]  /*118a0*/  STSM.16.M88.4 [R33], R12 ;  /* 0x0000000c21007844 */ /* 0x0001e40000000200 */
[----:B------:R-:W-:Y:S06]  /*118b0*/  BAR.SYNC.DEFER_BLOCKING 0x0 ;  /* 0x0000000000007b1d */ /* 0x000fec0000010000 */
[----:B------:R-:W4:Y:S01]  /*118c0*/  LDS.128 R24, [R0] ;  /* 0x0000000000187984 */ /* 0x000f220000000c00 */
[----:B0-----:R-:W-:-:S02]  /*118d0*/  PRMT R12, R89, 0x5410, R92 ;  /* 0x00005410590c7816 */ /* 0x001fc4000000005c */
[----:B------:R-:W-:Y:S02]  /*118e0*/  PRMT R13, R91, 0x5410, R94 ;  /* 0x000054105b0d7816 */ /* 0x000fe4000000005e */
[----:B------:R-:W-:Y:S02]  /*118f0*/  PRMT R14, R72, 0x5410, R77 ;  /* 0x00005410480e7816 */ /* 0x000fe4000000004d */
[----:B------:R-:W-:Y:S01]  /*11900*/  PRMT R15, R74, 0x5410, R79 ;  /* 0x000054104a0f7816 */ /* 0x000fe2000000004f */
[----:B------:R-:W-:Y:S06]  /*11910*/  BAR.SYNC.DEFER_BLOCKING 0x0 ;  /* 0x0000000000007b1d */ /* 0x000fec0000010000 */
[----:B------:R-:W-:Y:S02]  /*11920*/  STSM.16.M88.4 [R33], R12 ;  /* 0x0000000c21007844 */ /* 0x000fe40000000200 */
[----:B------:R-:W-:Y:S01]  /*11930*/  BAR.SYNC.DEFER_BLOCKING 0x0 ;  /* 0x0000000000007b1d */ /* 0x000fe20000010000 */
[----:B------:R-:W-:-:S02]  /*11940*/  F2FP.SATFINITE.E5M2.F32.PACK_AB_MERGE_C R80, R81, R80, RZ ;  /* 0x000000505150723e */ /* 0x000fc400048060ff */
[----:B------:R-:W-:Y:S02]  /*11950*/  F2FP.SATFINITE.E5M2.F32.PACK_AB_MERGE_C R82, R83, R82, RZ ;  /* 0x000000525352723e */ /* 0x000fe400048060ff */
[----:B------:R-:W-:Y:S02]  /*11960*/  F2FP.SATFINITE.E5M2.F32.PACK_AB_MERGE_C R85, R85, R84, RZ ;  /* 0x000000545555723e */ /* 0x000fe400048060ff */
[----:B------:R-:W-:Y:S01]  /*11970*/  F2FP.SATFINITE.E5M2.F32.PACK_AB_MERGE_C R87, R87, R86, RZ ;  /* 0x000000565757723e */ /* 0x000fe200048060ff */
[----:B------:R-:W0:Y:S01]  /*11980*/  LDS.128 R12, [R0] ;  /* 0x00000000000c7984 */ /* 0x000e220000000c00 */
[----:B------:R-:W-:Y:S01]  /*11990*/  IMAD R2, R99, UR4, RZ ;  /* 0x0000000463027c24 */ /* 0x000fe2000f8e02ff */
[----:B------:R-:W-:Y:S01]  /*119a0*/  PRMT R97, R95, 0x5410, R98 ;  /* 0x000054105f617816 */ /* 0x000fe20000000062 */
[----:B------:R-:W-:Y:S01]  /*119b0*/  ULDC.64 UR4, c[0x0][0x220] ;  /* 0x0000880000047ab9 */ /* 0x000fe20000000a00 */
[----:B------:R-:W-:Y:S02]  /*119c0*/  PRMT R96, R93, 0x5410, R96 ;  /* 0x000054105d607816 */ /* 0x000fe40000000060 */
[----:B------:R-:W-:-:S02]  /*119d0*/  PRMT R98, R80, 0x5410, R85 ;  /* 0x0000541050627816 */ /* 0x000fc40000000055 */
[----:B------:R-:W-:Y:S01]  /*119e0*/  PRMT R99, R82, 0x5410, R87 ;  /* 0x0000541052637816 */ /* 0x000fe20000000057 */
[----:B------:R-:W-:Y:S01]  /*119f0*/  BAR.SYNC.DEFER_BLOCKING 0x0 ;  /* 0x0000000000007b1d */ /* 0x000fe20000010000 */
[----:B------:R-:W-:-:S05]  /*11a00*/  IADD3 R3, P1, R2, UR4, RZ ;  /* 0x0000000402037c10 */ /* 0x000fca000ff3e0ff */
[----:B------:R-:W-:Y:S02]  /*11a10*/  ULDC UR4, c[0x0][0x248] ;  /* 0x0000920000047ab9 */ /* 0x000fe40000000800 */
[C---:B------:R-:W-:Y:S01]  /*11a20*/  IMAD R32, R90.reuse, UR4, RZ ;  /* 0x000000045a207c24 */ /* 0x040fe2000f8e02ff */
[----:B------:R-:W-:Y:S01]  /*11a30*/  ISETP.LT.AND P3, PT, R90, UR7, !P0 ;  /* 0x000000075a007c0c */ /* 0x000fe2000c761270 */
[----:B------:R-:W-:Y:S01]  /*11a40*/  ULDC UR7, c[0x0][0x22c] ;  /* 0x00008b0000077ab9 */ /* 0x000fe20000000800 */
[----:B------:R1:W-:Y:S01]  /*11a50*/  STSM.16.M88.4 [R33], R96 ;  /* 0x0000006021007844 */ /* 0x0003e20000000200 */
[----:B------:R-:W-:Y:S01]  /*11a60*/  LEA.HI.X.SX32 R2, R2, UR5, 0x1, P1 ;  /* 0x0000000502027c11 */ /* 0x000fe200088f0eff */
[C---:B------:R-:W-:Y:S01]  /*11a70*/  VIADD R37, R32.reuse, UR4 ;  /* 0x0000000420257c36 */ /* 0x040fe20008000000 */
[----:B------:R-:W-:Y:S01]  /*11a80*/  BAR.SYNC.DEFER_BLOCKING 0x0 ;  /* 0x0000000000007b1d */ /* 0x000fe20000010000 */
[----:B------:R-:W-:Y:S02]  /*11a90*/  IADD3 R34, P1, R32, R3, RZ ;  /* 0x0000000320227210 */ /* 0x000fe40007f3e0ff */
[----:B------:R-:W-:-:S02]  /*11aa0*/  PRMT R41, R4, 0x7770, RZ ;  /* 0x0000777004297816 */ /* 0x000fc400000000ff */
[-C--:B------:R-:W-:Y:S01]  /*11ab0*/  LEA.HI.X.SX32 R35, R32, R2.reuse, 0x1, P1 ;  /* 0x0000000220237211 */ /* 0x080fe200008f0eff */
[----:B------:R-:W-:Y:S01]  /*11ac0*/  VIADD R32, R90, 0x5 ;  /* 0x000000055a207836 */ /* 0x000fe20000000000 */
[CC--:B------:R-:W-:Y:S01]  /*11ad0*/  IADD3 R36, P1, R37.reuse, R3.reuse, RZ ;  /* 0x0000000325247210 */ /* 0x0c0fe20007f3e0ff */
[C---:B------:R-:W-:Y:S01]  /*11ae0*/  VIADD R38, R37.reuse, UR4 ;  /* 0x0000000425267c36 */ /* 0x040fe20008000000 */
[----:B------:R-:W-:Y:S01]  /*11af0*/  ULDC UR5, c[0x0][0x22c] ;  /* 0x00008b0000057ab9 */ /* 0x000fe20000000800 */
[----:B------:R-:W-:Y:S02]  /*11b00*/  PRMT R43, R4, 0x7771, RZ ;  /* 0x00007771042b7816 */ /* 0x000fe400000000ff */
[-C--:B------:R-:W-:Y:S01]  /*11b10*/  LEA.HI.X.SX32 R37, R37, R2.reuse, 0x1, P1 ;  /* 0x0000000225257211 */ /* 0x080fe200008f0eff */
[----:B-1----:R-:W-:Y:S02]  /*11b20*/  VIADD R33, R90, 0x6 ;  /* 0x000000065a217836 */ /* 0x002fe40000000000 */
[----:B------:R-:W-:Y:S01]  /*11b30*/  VIADD R39, R38, UR4 ;  /* 0x0000000426277c36 */ /* 0x000fe20008000000 */
[----:B------:R1:W-:Y:S01]  /*11b40*/  @P3 STG.E.U8 desc[UR14][R34.64], R41 ;  /* 0x0000002922003986 */ /* 0x0003e2000c10110e */
[----:B------:R-:W-:Y:S01]  /*11b50*/  ISETP.LT.AND P3, PT, R32, UR5, !P0 ;  /* 0x0000000520007c0c */ /* 0x000fe2000c761270 */
[----:B------:R-:W-:Y:S01]  /*11b60*/  ULDC UR5, c[0x0][0x22c] ;  /* 0x00008b0000057ab9 */ /* 0x000fe20000000800 */
[C---:B------:R-:W-:Y:S01]  /*11b70*/  IADD3 R32, P1, R38.reuse, R3, RZ ;  /* 0x0000000326207210 */ /* 0x040fe20007f3e0ff */
[----:B------:R2:W-:Y:S01]  /*11b80*/  @P2 STG.E.U8 desc[UR14][R36.64], R43 ;  /* 0x0000002b24002986 */ /* 0x0005e2000c10110e */
[----:B------:R-:W-:Y:S01]  /*11b90*/  ISETP.LT.AND P2, PT, R33, UR5, !P0 ;  /* 0x0000000521007c0c */ /* 0x000fe2000c741270 */
[----:B------:R-:W-:Y:S01]  /*11ba0*/  ULDC UR5, c[0x0][0x22c] ;  /* 0x00008b0000057ab9 */ /* 0x000fe20000000800 */
[----:B------:R-:W-:-:S02]  /*11bb0*/  LEA.HI.X.SX32 R33, R38, R2, 0x1, P1 ;  /* 0x0000000226217211 */ /* 0x000fc400008f0eff */
[----:B-1----:R-:W-:Y:S01]  /*11bc0*/  PRMT R41, R5, 0x7770, RZ ;  /* 0x0000777005297816 */ /* 0x002fe200000000ff */
[C---:B------:R-:W-:Y:S01]  /*11bd0*/  VIADD R35, R90.reuse, 0x7 ;  /* 0x000000075a237836 */ /* 0x040fe20000000000 */
[C---:B------:R-:W-:Y:S01]  /*11be0*/  IADD3 R34, P1, R39.reuse, R3, RZ ;  /* 0x0000000327227210 */ /* 0x040fe20007f3e0ff */
[----:B------:R-:W-:Y:S02]  /*11bf0*/  VIADD R38, R39, UR4 ;  /* 0x0000000427267c36 */ /* 0x000fe40008000000 */
[----:B------:R1:W-:Y:S01]  /*11c00*/  @P4 STG.E.U8 desc[UR14][R32.64], R41 ;  /* 0x0000002920004986 */ /* 0x0003e2000c10110e */
[----:B------:R-:W-:Y:S01]  /*11c10*/  ISETP.LT.AND P4, PT, R35, UR5, !P0 ;  /* 0x0000000523007c0c */ /* 0x000fe2000c781270 */
[----:B--2---:R-:W-:Y:S01]  /*11c20*/  VIADD R37, R90, 0x8 ;  /* 0x000000085a257836 */ /* 0x004fe20000000000 */
[----:B------:R-:W-:Y:S01]  /*11c30*/  LEA.HI.X.SX32 R35, R39, R2, 0x1, P1 ;  /* 0x0000000227237211 */ /* 0x000fe200008f0eff */
[----:B------:R-:W-:Y:S01]  /*11c40*/  ULDC UR5, c[0x0][0x22c] ;  /* 0x00008b0000057ab9 */ /* 0x000fe20000000800 */
[----:B------:R-:W-:-:S02]  /*11c50*/  PRMT R43, R5, 0x7771, RZ ;  /* 0x00007771052b7816 */ /* 0x000fc400000000ff */
[CC--:B------:R-:W-:Y:S01]  /*11c60*/  IADD3 R36, P1, R38.reuse, R3.reuse, RZ ;  /* 0x0000000326247210 */ /* 0x0c0fe20007f3e0ff */
[----:B------:R-:W-:Y:S02]  /*11c70*/  VIADD R39, R38, UR4 ;  /* 0x0000000426277c36 */ /* 0x000fe40008000000 */
[----:B------:R2:W-:Y:S01]  /*11c80*/  @P6 STG.E.U8 desc[UR14][R34.64], R43 ;  /* 0x0000002b22006986 */ /* 0x0005e2000c10110e */
[----:B------:R-:W-:Y:S01]  /*11c90*/  ISETP.LT.AND P6, PT, R37, UR5, !P0 ;  /* 0x0000000525007c0c */ /* 0x000fe2000c7c1270 */
[----:B-1----:R-:W-:Y:S01]  /*11ca0*/  VIADD R33, R90, 0x9 ;  /* 0x000000095a217836 */ /* 0x002fe20000000000 */
[----:B------:R-:W-:Y:S01]  /*11cb0*/  LEA.HI.X.SX32 R37, R38, R2, 0x1, P1 ;  /* 0x0000000226257211 */ /* 0x000fe200008f0eff */
[----:B------:R-:W-:Y:S01]  /*11cc0*/  ULDC UR5, c[0x0][0x22c] ;  /* 0x00008b0000057ab9 */ /* 0x000fe20000000800 */
[----:B------:R-:W-:Y:S02]  /*11cd0*/  PRMT R41, R6, 0x7770, RZ ;  /* 0x0000777006297816 */ /* 0x000fe400000000ff */
[C---:B------:R-:W-:Y:S01]  /*11ce0*/  IADD3 R32, P1, R39.reuse, R3, RZ ;  /* 0x0000000327207210 */ /* 0x040fe20007f3e0ff */
[----:B------:R-:W-:-:S02]  /*11cf0*/  VIADD R38, R39, UR4 ;  /* 0x0000000427267c36 */ /* 0x000fc40008000000 */
[----:B------:R1:W-:Y:S01]  /*11d00*/  @P5 STG.E.U8 desc[UR14][R36.64], R41 ;  /* 0x0000002924005986 */ /* 0x0003e2000c10110e */
[----:B------:R-:W-:Y:S01]  /*11d10*/  ISETP.LT.AND P5, PT, R33, UR5, !P0 ;  /* 0x0000000521007c0c */ /* 0x000fe2000c7a1270 */
[----:B--2---:R-:W-:Y:S01]  /*11d20*/  VIADD R35, R90, 0xa ;  /* 0x0000000a5a237836 */ /* 0x004fe20000000000 */
[-C--:B------:R-:W-:Y:S01]  /*11d30*/  LEA.HI.X.SX32 R33, R39, R2.reuse, 0x1, P1 ;  /* 0x0000000227217211 */ /* 0x080fe200008f0eff */
[----:B------:R-:W-:Y:S01]  /*11d40*/  ULDC UR5, c[0x0][0x22c] ;  /* 0x00008b0000057ab9 */ /* 0x000fe20000000800 */
[----:B------:R-:W-:Y:S02]  /*11d50*/  PRMT R43, R6, 0x7771, RZ ;  /* 0x00007771062b7816 */ /* 0x000fe400000000ff */
[C---:B------:R-:W-:Y:S01]  /*11d60*/  IADD3 R34, P1, R38.reuse, R3, RZ ;  /* 0x0000000326227210 */ /* 0x040fe20007f3e0ff */
[----:B------:R-:W-:Y:S02]  /*11d70*/  VIADD R39, R38, UR4 ;  /* 0x0000000426277c36 */ /* 0x000fe40008000000 */
[----:B------:R2:W-:Y:S01]  /*11d80*/  @P3 STG.E.U8 desc[UR14][R32.64], R43 ;  /* 0x0000002b20003986 */ /* 0x0005e2000c10110e */
[----:B------:R-:W-:Y:S01]  /*11d90*/  ISETP.LT.AND P3, PT, R35, UR5, !P0 ;  /* 0x0000000523007c0c */ /* 0x000fe2000c761270 */
[----:B-1----:R-:W-:Y:S01]  /*11da0*/  VIADD R37, R90, 0xb ;  /* 0x0000000b5a257836 */ /* 0x002fe20000000000 */
[----:B------:R-:W-:Y:S01]  /*11db0*/  LEA.HI.X.SX32 R35, R38, R2, 0x1, P1 ;  /* 0x0000000226237211 */ /* 0x000fe200008f0eff */
[----:B------:R-:W-:Y:S01]  /*11dc0*/  ULDC UR5, c[0x0][0x22c] ;  /* 0x00008b0000057ab9 */ /* 0x000fe20000000800 */
[----:B------:R-:W-:-:S02]  /*11dd0*/  PRMT R41, R7, 0x7770, RZ ;  /* 0x0000777007297816 */ /* 0x000fc400000000ff */
[CC--:B------:R-:W-:Y:S01]  /*11de0*/  IADD3 R36, P1, R39.reuse, R3.reuse, RZ ;  /* 0x0000000327247210 */ /* 0x0c0fe20007f3e0ff */
[----:B------:R-:W-:Y:S02]  /*11df0*/  VIADD R38, R39, UR4 ;  /* 0x0000000427267c36 */ /* 0x000fe40008000000 */
[----:B------:R1:W-:Y:S01]  /*11e00*/  @P2 STG.E.U8 desc[UR14][R34.64], R41 ;  /* 0x0000002922002986 */ /* 0x0003e2000c10110e */
[----:B------:R-:W-:Y:S01]  /*11e10*/  ISETP.LT.AND P2, PT, R37, UR5, !P0 ;  /* 0x0000000525007c0c */ /* 0x000fe2000c741270 */
[----:B--2---:R-:W-:Y:S01]  /*11e20*/  VIADD R33, R90, 0xc ;  /* 0x0000000c5a217836 */ /* 0x004fe20000000000 */
[----:B------:R-:W-:Y:S01]  /*11e30*/  LEA.HI.X.SX32 R37, R39, R2, 0x1, P1 ;  /* 0x0000000227257211 */ /* 0x000fe200008f0eff */
[----:B------:R-:W-:Y:S01]  /*11e40*/  ULDC UR5, c[0x0][0x22c] ;  /* 0x00008b0000057ab9 */ /* 0x000fe20000000800 */
[----:B------:R-:W-:Y:S02]  /*11e50*/  PRMT R43, R7, 0x7771, RZ ;  /* 0x00007771072b7816 */ /* 0x000fe400000000ff */
[C---:B------:R-:W-:Y:S01]  /*11e60*/  IADD3 R32, P1, R38.reuse, R3, RZ ;  /* 0x0000000326207210 */ /* 0x040fe20007f3e0ff */
[----:B------:R-:W-:-:S02]  /*11e70*/  VIADD R39, R38, UR4 ;  /* 0x0000000426277c36 */ /* 0x000fc40008000000 */
[----:B------:R2:W-:Y:S01]  /*11e80*/  @P4 STG.E.U8 desc[UR14][R36.64], R43 ;  /* 0x0000002b24004986 */ /* 0x0005e2000c10110e */
[----:B------:R-:W-:Y:S01]  /*11e90*/  ISETP.LT.AND P4, PT, R33, UR5, !P0 ;  /* 0x0000000521007c0c */ /* 0x000fe2000c781270 */
[----:B-1----:R-:W-:Y:S01]  /*11ea0*/  VIADD R35, R90, 0xd ;  /* 0x0000000d5a237836 */ /* 0x002fe20000000000 */
[-C--:B------:R-:W-:Y:S02]  /*11eb0*/  LEA.HI.X.SX32 R33, R38, R2.reuse, 0x1, P1 ;  /* 0x0000000226217211 */ /* 0x080fe400008f0eff */
[----:B------:R-:W-:Y:S01]  /*11ec0*/  PRMT R41, R4, 0x7772, RZ ;  /* 0x0000777204297816 */ /* 0x000fe200000000ff */
[C---:B------:R-:W-:Y:S01]  /*11ed0*/  VIADD R38, R39.reuse, UR4 ;  /* 0x0000000427267c36 */ /* 0x040fe20008000000 */
[-C--:B------:R-:W-:Y:S01]  /*11ee0*/  IADD3 R34, P1, R39, R3.reuse, RZ ;  /* 0x0000000327227210 */ /* 0x080fe20007f3e0ff */
[----:B------:R-:W-:Y:S02]  /*11ef0*/  ULDC UR5, c[0x0][0x22c] ;  /* 0x00008b0000057ab9 */ /* 0x000fe40000000800 */
[----:B------:R1:W-:Y:S01]  /*11f00*/  @P6 STG.E.U8 desc[UR14][R32.64], R41 ;  /* 0x0000002920006986 */ /* 0x0003e2000c10110e */
[----:B------:R-:W-:Y:S01]  /*11f10*/  ISETP.LT.AND P6, PT, R35, UR5, !P0 ;  /* 0x0000000523007c0c */ /* 0x000fe2000c7c1270 */
[----:B------:R-:W-:Y:S01]  /*11f20*/  ULDC UR5, c[0x0][0x22c] ;  /* 0x00008b0000057ab9 */ /* 0x000fe20000000800 */
[----:B------:R-:W-:Y:S01]  /*11f30*/  LEA.HI.X.SX32 R35, R39, R2, 0x1, P1 ;  /* 0x0000000227237211 */ /* 0x000fe200008f0eff */
[----:B------:R-:W-:Y:S01]  /*11f40*/  VIADD R39, R38, UR4 ;  /* 0x0000000426277c36 */ /* 0x000fe20008000000 */
[----:B--2---:R-:W-:Y:S01]  /*11f50*/  PRMT R43, R4, 0x7773, RZ ;  /* 0x00007773042b7816 */ /* 0x004fe200000000ff */
[----:B------:R-:W-:Y:S01]  /*11f60*/  VIADD R4, R90, 0xe ;  /* 0x0000000e5a047836 */ /* 0x000fe20000000000 */
[----:B------:R-:W-:-:S03]  /*11f70*/  IADD3 R36, P1, R38, R3, RZ ;  /* 0x0000000326247210 */ /* 0x000fc60007f3e0ff */
[----:B------:R2:W-:Y:S01]  /*11f80*/  @P5 STG.E.U8 desc[UR14][R34.64], R43 ;  /* 0x0000002b22005986 */ /* 0x0005e2000c10110e */
[-C--:B------:R-:W-:Y:S02]  /*11f90*/  LEA.HI.X.SX32 R37, R38, R2.reuse, 0x1, P1 ;  /* 0x0000000226257211 */ /* 0x080fe400008f0eff */
[----:B------:R-:W-:Y:S01]  /*11fa0*/  ISETP.LT.AND P5, PT, R4, UR5, !P0 ;  /* 0x0000000504007c0c */ /* 0x000fe2000c7a1270 */
[----:B------:R-:W-:Y:S01]  /*11fb0*/  VIADD R4, R90, 0xf ;  /* 0x0000000f5a047836 */ /* 0x000fe20000000000 */
[----:B-1----:R-:W-:Y:S01]  /*11fc0*/  PRMT R41, R5, 0x7772, RZ ;  /* 0x0000777205297816 */ /* 0x002fe200000000ff */
[C---:B------:R-:W-:Y:S01]  /*11fd0*/  VIADD R38, R39.reuse, UR4 ;  /* 0x0000000427267c36 */ /* 0x040fe20008000000 */
[C---:B------:R-:W-:Y:S01]  /*11fe0*/  IADD3 R32, P1, R39.reuse, R3, RZ ;  /* 0x0000000327207210 */ /* 0x040fe20007f3e0ff */
[----:B------:R-:W-:Y:S02]  /*11ff0*/  ULDC UR5, c[0x0][0x22c] ;  /* 0x00008b0000057ab9 */ /* 0x000fe40000000800 */
[----:B------:R1:W-:Y:S01]  /*12000*/  @P3 STG.E.U8 desc[UR14][R36.64], R41 ;  /* 0x0000002924003986 */ /* 0x0003e2000c10110e */
[----:B------:R-:W-:-:S02]  /*12010*/  LEA.HI.X.SX32 R33, R39, R2, 0x1, P1 ;  /* 0x0000000227217211 */ /* 0x000fc400008f0eff */
[----:B--2---:R-:W-:Y:S01]  /*12020*/  PRMT R43, R5, 0x7773, RZ ;  /* 0x00007773052b7816 */ /* 0x004fe200000000ff */
[----:B------:R-:W-:Y:S01]  /*12030*/  VIADD R5, R90, 0x10 ;  /* 0x000000105a057836 */ /* 0x000fe20000000000 */
[----:B------:R-:W-:Y:S01]  /*12040*/  ISETP.LT.AND P3, PT, R4, UR5, !P0 ;  /* 0x0000000504007c0c */ /* 0x000fe2000c761270 */
[----:B------:R-:W-:Y:S01]  /*12050*/  ULDC UR5, c[0x0][0x22c] ;  /* 0x00008b0000057ab9 */ /* 0x000fe20000000800 */
[C---:B------:R-:W-:Y:S01]  /*12060*/  IADD3 R4, P1, R38.reuse, R3, RZ ;  /* 0x0000000326047210 */ /* 0x040fe20007f3e0ff */
[----:B------:R2:W-:Y:S01]  /*12070*/  @P2 STG.E.U8 desc[UR14][R32.64], R43 ;  /* 0x0000002b20002986 */ /* 0x0005e2000c10110e */
[----:B------:R-:W-:Y:S01]  /*12080*/  VIADD R39, R38, UR4 ;  /* 0x0000000426277c36 */ /* 0x000fe20008000000 */
[----:B------:R-:W-:Y:S01]  /*12090*/  ISETP.LT.AND P2, PT, R5, UR5, !P0 ;  /* 0x0000000505007c0c */ /* 0x000fe2000c741270 */
[----:B------:R-:W-:Y:S01]  /*120a0*/  VIADD R35, R90, 0x11 ;  /* 0x000000115a237836 */ /* 0x000fe20000000000 */
[----:B------:R-:W-:Y:S01]  /*120b0*/  LEA.HI.X.SX32 R5, R38, R2, 0x1, P1 ;  /* 0x0000000226057211 */ /* 0x000fe200008f0eff */
[----:B------:R-:W-:Y:S01]  /*120c0*/  ULDC UR5, c[0x0][0x22c] ;  /* 0x00008b0000057ab9 */ /* 0x000fe20000000800 */
[----:B-1----:R-:W-:-:S02]  /*120d0*/  PRMT R41, R6, 0x7772, RZ ;  /* 0x0000777206297816 */ /* 0x002fc400000000ff */
[CC--:B------:R-:W-:Y:S01]  /*120e0*/  IADD3 R34, P1, R39.reuse, R3.reuse, RZ ;  /* 0x0000000327227210 */ /* 0x0c0fe20007f3e0ff */
[----:B------:R-:W-:Y:S02]  /*120f0*/  VIADD R36, R39, UR4 ;  /* 0x0000000427247c36 */ /* 0x000fe40008000000 */
[----:B------:R1:W-:Y:S01]  /*12100*/  @P4 STG.E.U8 desc[UR14][R4.64], R41 ;  /* 0x0000002904004986 */ /* 0x0003e2000c10110e */
[----:B------:R-:W-:Y:S01]  /*12110*/  ISETP.LT.AND P4, PT, R35, UR5, !P0 ;  /* 0x0000000523007c0c */ /* 0x000fe2000c781270 */
[----:B------:R-:W-:Y:S01]  /*12120*/  ULDC UR5, c[0x0][0x22c] ;  /* 0x00008b0000057ab9 */ /* 0x000fe20000000800 */
[----:B------:R-:W-:Y:S02]  /*12130*/  LEA.HI.X.SX32 R35, R39, R2, 0x1, P1 ;  /* 0x0000000227237211 */ /* 0x000fe400008f0eff */
[----:B------:R-:W-:Y:S01]  /*12140*/  PRMT R37, R6, 0x7773, RZ ;  /* 0x0000777306257816 */ /* 0x000fe200000000ff */
[----:B------:R-:W-:Y:S01]  /*12150*/  VIADD R6, R90, 0x12 ;  /* 0x000000125a067836 */ /* 0x000fe20000000000 */
[----:B--2---:R-:W-:-:S03]  /*12160*/  IADD3 R32, P1, R36, R3, RZ ;  /* 0x0000000324207210 */ /* 0x004fc60007f3e0ff */
[----:B------:R2:W-:Y:S01]  /*12170*/  @P6 STG.E.U8 desc[UR14][R34.64], R37 ;  /* 0x0000002522006986 */ /* 0x0005e2000c10110e */
[----:B------:R-:W-:Y:S01]  /*12180*/  ISETP.LT.AND P6, PT, R6, UR5, !P0 ;  /* 0x0000000506007c0c */ /* 0x000fe2000c7c1270 */
[C---:B------:R-:W-:Y:S01]  /*12190*/  VIADD R6, R36.reuse, UR4 ;  /* 0x0000000424067c36 */ /* 0x040fe20008000000 */
[-C--:B------:R-:W-:Y:S01]  /*121a0*/  LEA.HI.X.SX32 R33, R36, R2.reuse, 0x1, P1 ;  /* 0x0000000224217211 */ /* 0x080fe200008f0eff */
[----:B-1----:R-:W-:Y:S01]  /*121b0*/  VIADD R5, R90, 0x13 ;  /* 0x000000135a057836 */ /* 0x002fe20000000000 */
[----:B------:R-:W-:Y:S01]  /*121c0*/  PRMT R39, R7, 0x7772, RZ ;  /* 0x0000777207277816 */ /* 0x000fe200000000ff */
[----:B------:R-:W-:Y:S01]  /*121d0*/  ULDC UR5, c[0x0][0x22c] ;  /* 0x00008b0000057ab9 */ /* 0x000fe20000000800 */
[C---:B------:R-:W-:Y:S01]  /*121e0*/  IADD3 R4, P1, R6.reuse, R3, RZ ;  /* 0x0000000306047210 */ /* 0x040fe20007f3e0ff */
[C---:B------:R-:W-:Y:S02]  /*121f0*/  VIADD R36, R6.reuse, UR4 ;  /* 0x0000000406247c36 */ /* 0x040fe40008000000 */
[----:B------:R1:W-:Y:S01]  /*12200*/  @P5 STG.E.U8 desc[UR14][R32.64], R39 ;  /* 0x0000002720005986 */ /* 0x0003e2000c10110e */
[----:B------:R-:W-:Y:S01]  /*12210*/  ISETP.LT.AND P5, PT, R5, UR5, !P0 ;  /* 0x0000000505007c0c */ /* 0x000fe2000c7a1270 */
[----:B------:R-:W-:Y:S01]  /*12220*/  ULDC UR5, c[0x0][0x22c] ;  /* 0x00008b0000057ab9 */ /* 0x000fe20000000800 */
[----:B------:R-:W-:-:S02]  /*12230*/  LEA.HI.X.SX32 R5, R6, R2, 0x1, P1 ;  /* 0x0000000206057211 */ /* 0x000fc400008f0eff */
[----:B--2---:R-:W-:Y:S01]  /*12240*/  PRMT R37, R7, 0x7773, RZ ;  /* 0x0000777307257816 */ /* 0x004fe200000000ff */
[----:B------:R-:W-:Y:S01]  /*12250*/  VIADD R7, R90, 0x14 ;  /* 0x000000145a077836 */ /* 0x000fe20000000000 */
        /* <DEDUP_REMOVED lines=21> */
[-C--:B------:R-:W-:Y:S01]  /*123b0*/  LEA.HI.X.SX32 R5, R35, R2.reuse, 0x1, P1 ;  /* 0x0000000223057211 */ /* 0x080fe200008f0eff */
[----:B------:R-:W-:Y:S01]  /*123c0*/  ULDC UR5, c[0x0][0x22c] ;  /* 0x00008b0000057ab9 */ /* 0x000fe20000000800 */
[----:B------:R-:W-:Y:S02]  /*123d0*/  PRMT R37, R9, 0x7770, RZ ;  /* 0x0000777009257816 */ /* 0x000fe400000000ff */
        /* <DEDUP_REMOVED lines=56> */
[----:B------:R-:W-:-:S03]  /*12760*/  IADD3 R32, P1, R35, R3, RZ ;  /* 0x0000000323207210 */ /* 0x000fc60007f3e0ff */
        /* <DEDUP_REMOVED lines=19> */
[----:B------:R-:W-:Y:S01]  /*128a0*/  VIADD R9, R90, 0x21 ;  /* 0x000000215a097836 */ /* 0x000fe20000000000 */
[----:B------:R-:W-:Y:S01]  /*128b0*/  LEA.HI.X.SX32 R7, R34, R2, 0x1, P1 ;  /* 0x0000000222077211 */ /* 0x000fe200008f0eff */
[----:B------:R-:W-:Y:S01]  /*128c0*/  ULDC UR5, c[0x0][0x22c] ;  /* 0x00008b0000057ab9 */ /* 0x000fe20000000800 */
[----:B-1----:R-:W-:Y:S02]  /*128d0*/  PRMT R37, R10, 0x7772, RZ ;  /* 0x000077720a257816 */ /* 0x002fe400000000ff */
        /* <DEDUP_REMOVED lines=159> */
[----:B---3--:R-:W-:-:S02]  /*132d0*/  PRMT R33, R16, 0x7770, RZ ;  /* 0x0000777010217816 */ /* 0x008fc400000000ff */
        /* <DEDUP_REMOVED lines=127> */
[----:B----4-:R-:W-:Y:S02]  /*13ad0*/  PRMT R17, R20, 0x7770, RZ ;  /* 0x0000777014117816 */ /* 0x010fe400000000ff */
        /* <DEDUP_REMOVED lines=96> */
[----:B------:R-:W-:-:S03]  /*140e0*/  IADD3 R8, P1, R16, R3, RZ ;  /* 0x0000000310087210 */ /* 0x000fc60007f3e0ff */
[----:B------:R1:W-:Y:S01]  /*140f0*/  @P2 STG.E.U8 desc[UR14][R6.64], R17 ;  /* 0x0000001106002986 */ /* 0x0003e2000c10110e */
[----:B------:R-:W-:Y:S02]  /*14100*/  ISETP.LT.AND P2, PT, R9, UR5, !P0 ;  /* 0x0000000509007c0c */ /* 0x000fe4000c741270 */
[----:B------:R-:W-:Y:S01]  /*14110*/  PRMT R19, R22, 0x7773, RZ ;  /* 0x0000777316137816 */ /* 0x000fe200000000ff */
[----:B------:R-:W-:Y:S01]  /*14120*/  VIADD R10, R90, 0x52 ;  /* 0x000000525a0a7836 */ /* 0x000fe20000000000 */
[C---:B------:R-:W-:Y:S01]  /*14130*/  LEA.HI.X.SX32 R9, R16.reuse, R2, 0x1, P1 ;  /* 0x0000000210097211 */ /* 0x040fe200008f0eff */
[----:B------:R-:W-:Y:S01]  /*14140*/  VIADD R16, R16, UR4 ;  /* 0x0000000410107c36 */ /* 0x000fe20008000000 */
[----:B------:R-:W-:-:S03]  /*14150*/  ULDC UR5, c[0x0][0x22c] ;  /* 0x00008b0000057ab9 */ /* 0x000fc60000000800 */
[----:B------:R3:W-:Y:S01]  /*14160*/  @P4 STG.E.U8 desc[UR14][R8.64], R19 ;  /* 0x0000001308004986 */ /* 0x0007e2000c10110e */
[CC--:B--2---:R-:W-:Y:S01]  /*14170*/  IADD3 R4, P4, R16.reuse, R3.reuse, RZ ;  /* 0x0000000310047210 */ /* 0x0c4fe20007f9e0ff */
[C---:B------:R-:W-:Y:S01]  /*14180*/  VIADD R11, R16.reuse, UR4 ;  /* 0x00000004100b7c36 */ /* 0x040fe20008000000 */
[C---:B-1----:R-:W-:Y:S02]  /*14190*/  PRMT R17, R23.reuse, 0x7773, RZ ;  /* 0x0000777317117816 */ /* 0x042fe400000000ff */
[----:B------:R-:W-:Y:S02]  /*141a0*/  PRMT R23, R23, 0x7772, RZ ;  /* 0x0000777217177816 */ /* 0x000fe400000000ff */
[-C--:B------:R-:W-:Y:S01]  /*141b0*/  LEA.HI.X.SX32 R5, R16, R2.reuse, 0x1, P4 ;  /* 0x0000000210057211 */ /* 0x080fe200020f0eff */
[C---:B------:R-:W-:Y:S01]  /*141c0*/  VIADD R16, R11.reuse, UR4 ;  /* 0x000000040b107c36 */ /* 0x040fe20008000000 */
[----:B------:R-:W-:Y:S01]  /*141d0*/  ISETP.LT.AND P1, PT, R10, UR5, !P0 ;  /* 0x000000050a007c0c */ /* 0x000fe2000c721270 */
[----:B------:R-:W-:Y:S01]  /*141e0*/  VIADD R10, R90, 0x53 ;  /* 0x000000535a0a7836 */ /* 0x000fe20000000000 */
[CC--:B------:R-:W-:Y:S01]  /*141f0*/  IADD3 R6, P4, R11.reuse, R3.reuse, RZ ;  /* 0x000000030b067210 */ /* 0x0c0fe20007f9e0ff */
[----:B------:R1:W-:Y:S01]  /*14200*/  @P6 STG.E.U8 desc[UR14][R4.64], R23 ;  /* 0x0000001704006986 */ /* 0x0003e2000c10110e */
[-C--:B---3--:R-:W-:Y:S01]  /*14210*/  IADD3 R8, P6, R16, R3.reuse, RZ ;  /* 0x0000000310087210 */ /* 0x088fe20007fde0ff */
[----:B------:R-:W-:Y:S01]  /*14220*/  ULDC UR5, c[0x0][0x22c] ;  /* 0x00008b0000057ab9 */ /* 0x000fe20000000800 */
[-C--:B------:R-:W-:Y:S01]  /*14230*/  LEA.HI.X.SX32 R7, R11, R2.reuse, 0x1, P4 ;  /* 0x000000020b077211 */ /* 0x080fe200020f0eff */
[----:B------:R-:W-:Y:S01]  /*14240*/  ULDC UR4, c[0x0][0x248] ;  /* 0x0000920000047ab9 */ /* 0x000fe20000000800 */
[----:B------:R-:W-:Y:S01]  /*14250*/  ISETP.LT.AND P4, PT, R10, UR5, !P0 ;  /* 0x000000050a007c0c */ /* 0x000fe2000c781270 */
[----:B------:R-:W-:Y:S01]  /*14260*/  VIADD R10, R90, 0x54 ;  /* 0x000000545a0a7836 */ /* 0x000fe20000000000 */
[CC--:B------:R-:W-:Y:S01]  /*14270*/  LEA.HI.X.SX32 R9, R16.reuse, R2.reuse, 0x1, P6 ;  /* 0x0000000210097211 */ /* 0x0c0fe200030f0eff */
[----:B------:R-:W-:Y:S01]  /*14280*/  VIADD R16, R16, UR4 ;  /* 0x0000000410107c36 */ /* 0x000fe20008000000 */
[----:B------:R-:W-:Y:S01]  /*14290*/  PRMT R19, R24, 0x7770, RZ ;  /* 0x0000777018137816 */ /* 0x000fe200000000ff */
[----:B------:R2:W-:Y:S01]  /*142a0*/  @P5 STG.E.U8 desc[UR14][R6.64], R17 ;  /* 0x0000001106005986 */ /* 0x0005e2000c10110e */
[----:B------:R-:W-:Y:S01]  /*142b0*/  ULDC UR5, c[0x0][0x22c] ;  /* 0x00008b0000057ab9 */ /* 0x000fe20000000800 */
[----:B-1----:R-:W-:Y:S01]  /*142c0*/  VIADD R5, R90, 0x55 ;  /* 0x000000555a057836 */ /* 0x002fe20000000000 */
[----:B------:R-:W-:Y:S01]  /*142d0*/  ISETP.LT.AND P6, PT, R10, UR5, !P0 ;  /* 0x000000050a007c0c */ /* 0x000fe2000c7c1270 */
[----:B------:R1:W-:Y:S01]  /*142e0*/  @P3 STG.E.U8 desc[UR14][R8.64], R19 ;  /* 0x0000001308003986 */ /* 0x0003e2000c10110e */
[CC--:B------:R-:W-:Y:S01]  /*142f0*/  IADD3 R4, P3, R16.reuse, R3.reuse, RZ ;  /* 0x0000000310047210 */ /* 0x0c0fe20007f7e0ff */
[----:B------:R-:W-:Y:S01]  /*14300*/  ULDC UR5, c[0x0][0x22c] ;  /* 0x00008b0000057ab9 */ /* 0x000fe20000000800 */
[----:B------:R-:W-:Y:S01]  /*14310*/  ULDC UR4, c[0x0][0x248] ;  /* 0x0000920000047ab9 */ /* 0x000fe20000000800 */
[----:B------:R-:W-:Y:S01]  /*14320*/  ISETP.LT.AND P5, PT, R5, UR5, !P0 ;  /* 0x0000000505007c0c */ /* 0x000fe2000c7a1270 */
[C---:B------:R-:W-:Y:S01]  /*14330*/  VIADD R10, R16.reuse, UR4 ;  /* 0x00000004100a7c36 */ /* 0x040fe20008000000 */
[----:B------:R-:W-:Y:S01]  /*14340*/  LEA.HI.X.SX32 R5, R16, R2, 0x1, P3 ;  /* 0x0000000210057211 */ /* 0x000fe200018f0eff */
[----:B------:R-:W-:Y:S01]  /*14350*/  ULDC UR4, c[0x0][0x22c] ;  /* 0x00008b0000047ab9 */ /* 0x000fe20000000800 */
[----:B------:R-:W-:Y:S01]  /*14360*/  PRMT R11, R24, 0x7771, RZ ;  /* 0x00007771180b7816 */ /* 0x000fe200000000ff */
[----:B--2---:R-:W-:Y:S01]  /*14370*/  VIADD R7, R90, 0x56 ;  /* 0x000000565a077836 */ /* 0x004fe20000000000 */
[----:B------:R-:W-:Y:S01]  /*14380*/  IADD3 R6, P3, R10, R3, RZ ;  /* 0x000000030a067210 */ /* 0x000fe20007f7e0ff */
[----:B------:R-:W-:-:S02]  /*14390*/  ULDC UR5, c[0x0][0x22c] ;  /* 0x00008b0000057ab9 */ /* 0x000fc40000000800 */
[----:B------:R2:W-:Y:S01]  /*143a0*/  @P2 STG.E.U8 desc[UR14][R4.64], R11 ;  /* 0x0000000b04002986 */ /* 0x0005e2000c10110e */
[----:B------:R-:W-:Y:S01]  /*143b0*/  ISETP.LT.AND P2, PT, R7, UR4, !P0 ;  /* 0x0000000407007c0c */ /* 0x000fe2000c741270 */
[----:B------:R-:W-:Y:S01]  /*143c0*/  ULDC UR4, c[0x0][0x248] ;  /* 0x0000920000047ab9 */ /* 0x000fe20000000800 */
[C---:B------:R-:W-:Y:S01]  /*143d0*/  LEA.HI.X.SX32 R7, R10.reuse, R2, 0x1, P3 ;  /* 0x000000020a077211 */ /* 0x040fe200018f0eff */
[----:B------:R-:W-:Y:S01]  /*143e0*/  VIADD R10, R10, UR4 ;  /* 0x000000040a0a7c36 */ /* 0x000fe20008000000 */
[----:B------:R-:W-:Y:S01]  /*143f0*/  PRMT R17, R25, 0x7770, RZ ;  /* 0x0000777019117816 */ /* 0x000fe200000000ff */
[----:B-1----:R-:W-:Y:S01]  /*14400*/  VIADD R9, R90, 0x57 ;  /* 0x000000575a097836 */ /* 0x002fe20000000000 */
[----:B------:R-:W-:-:S03]  /*14410*/  ULDC UR4, c[0x0][0x22c] ;  /* 0x00008b0000047ab9 */ /* 0x000fc60000000800 */
[----:B------:R1:W-:Y:S01]  /*14420*/  @P1 STG.E.U8 desc[UR14][R6.64], R17 ;  /* 0x0000001106001986 */ /* 0x0003e2000c10110e */
[----:B------:R-:W-:Y:S02]  /*14430*/  IADD3 R8, P1, R10, R3, RZ ;  /* 0x000000030a087210 */ /* 0x000fe40007f3e0ff */
[----:B------:R-:W-:Y:S01]  /*14440*/  ISETP.LT.AND P3, PT, R9, UR4, !P0 ;  /* 0x0000000409007c0c */ /* 0x000fe2000c761270 */
[----:B------:R-:W-:Y:S01]  /*14450*/  ULDC UR4, c[0x0][0x248] ;  /* 0x0000920000047ab9 */ /* 0x000fe20000000800 */
[----:B--2---:R-:W-:Y:S01]  /*14460*/  VIADD R4, R90, 0x58 ;  /* 0x000000585a047836 */ /* 0x004fe20000000000 */
[C---:B------:R-:W-:Y:S01]  /*14470*/  LEA.HI.X.SX32 R9, R10.reuse, R2, 0x1, P1 ;  /* 0x000000020a097211 */ /* 0x040fe200008f0eff */
[----:B------:R-:W-:Y:S01]  /*14480*/  VIADD R5, R10, UR4 ;  /* 0x000000040a057c36 */ /* 0x000fe20008000000 */
[----:B------:R-:W-:Y:S01]  /*14490*/  PRMT R11, R25, 0x7771, RZ ;  /* 0x00007771190b7816 */ /* 0x000fe200000000ff */
[----:B------:R-:W-:Y:S01]  /*144a0*/  ULDC UR4, c[0x0][0x248] ;  /* 0x0000920000047ab9 */ /* 0x000fe20000000800 */
[----:B------:R-:W-:Y:S01]  /*144b0*/  ISETP.LT.AND P1, PT, R4, UR5, !P0 ;  /* 0x0000000504007c0c */ /* 0x000fe2000c721270 */
[----:B------:R-:W-:-:S02]  /*144c0*/  ULDC UR5, c[0x0][0x248] ;  /* 0x0000920000057ab9 */ /* 0x000fc40000000800 */
[----:B------:R2:W-:Y:S01]  /*144d0*/  @P4 STG.E.U8 desc[UR14][R8.64], R11 ;  /* 0x0000000b08004986 */ /* 0x0005e2000c10110e */
[CC--:B------:R-:W-:Y:S01]  /*144e0*/  IADD3 R4, P4, R5.reuse, R3.reuse, RZ ;  /* 0x0000000305047210 */ /* 0x0c0fe20007f9e0ff */
[C---:B-1----:R-:W-:Y:S01]  /*144f0*/  VIADD R7, R5.reuse, UR4 ;  /* 0x0000000405077c36 */ /* 0x042fe20008000000 */
[----:B------:R-:W-:Y:S01]  /*14500*/  PRMT R21, R26, 0x7770, RZ ;  /* 0x000077701a157816 */ /* 0x000fe200000000ff */
[----:B------:R-:W-:Y:S01]  /*14510*/  VIADD R10, R90, 0x59 ;  /* 0x000000595a0a7836 */ /* 0x000fe20000000000 */
[-C--:B------:R-:W-:Y:S01]  /*14520*/  LEA.HI.X.SX32 R5, R5, R2.reuse, 0x1, P4 ;  /* 0x0000000205057211 */ /* 0x080fe200020f0eff */
[----:B------:R-:W-:Y:S01]  /*14530*/  ULDC UR4, c[0x0][0x22c] ;  /* 0x00008b0000047ab9 */ /* 0x000fe20000000800 */
[CC--:B------:R-:W-:Y:S01]  /*14540*/  IADD3 R6, P4, R7.reuse, R3.reuse, RZ ;  /* 0x0000000307067210 */ /* 0x0c0fe20007f9e0ff */
[C---:B--2---:R-:W-:Y:S02]  /*14550*/  VIADD R11, R7.reuse, UR5 ;  /* 0x00000005070b7c36 */ /* 0x044fe40008000000 */
[----:B------:R1:W-:Y:S01]  /*14560*/  @P6 STG.E.U8 desc[UR14][R4.64], R21 ;  /* 0x0000001504006986 */ /* 0x0003e2000c10110e */
[----:B------:R-:W-:Y:S01]  /*14570*/  LEA.HI.X.SX32 R7, R7, R2, 0x1, P4 ;  /* 0x0000000207077211 */ /* 0x000fe200020f0eff */
[----:B------:R-:W-:Y:S01]  /*14580*/  ULDC UR5, c[0x0][0x22c] ;  /* 0x00008b0000057ab9 */ /* 0x000fe20000000800 */
[----:B------:R-:W-:-:S02]  /*14590*/  IADD3 R8, P6, R11, R3, RZ ;  /* 0x000000030b087210 */ /* 0x000fc40007fde0ff */
[----:B------:R-:W-:Y:S01]  /*145a0*/  ISETP.LT.AND P4, PT, R10, UR4, !P0 ;  /* 0x000000040a007c0c */ /* 0x000fe2000c781270 */
[----:B------:R-:W-:Y:S01]  /*145b0*/  ULDC UR4, c[0x0][0x248] ;  /* 0x0000920000047ab9 */ /* 0x000fe20000000800 */
[----:B------:R-:W-:Y:S01]  /*145c0*/  PRMT R19, R26, 0x7771, RZ ;  /* 0x000077711a137816 */ /* 0x000fe200000000ff */
[C---:B------:R-:W-:Y:S01]  /*145d0*/  VIADD R10, R90.reuse, 0x5a ;  /* 0x0000005a5a0a7836 */ /* 0x040fe20000000000 */
[CC--:B------:R-:W-:Y:S01]  /*145e0*/  LEA.HI.X.SX32 R9, R11.reuse, R2.reuse, 0x1, P6 ;  /* 0x000000020b097211 */ /* 0x0c0fe200030f0eff */
[----:B------:R-:W-:Y:S01]  /*145f0*/  VIADD R11, R11, UR4 ;  /* 0x000000040b0b7c36 */ /* 0x000fe20008000000 */
[----:B------:R-:W-:Y:S01]  /*14600*/  PRMT R17, R27, 0x7770, RZ ;  /* 0x000077701b117816 */ /* 0x000fe200000000ff */
[----:B------:R2:W-:Y:S01]  /*14610*/  @P5 STG.E.U8 desc[UR14][R6.64], R19 ;  /* 0x0000001306005986 */ /* 0x0005e2000c10110e */
[----:B-1----:R-:W-:Y:S01]  /*14620*/  VIADD R5, R90, 0x5b ;  /* 0x0000005b5a057836 */ /* 0x002fe20000000000 */
[----:B------:R-:W-:Y:S01]  /*14630*/  ISETP.LT.AND P6, PT, R10, UR5, !P0 ;  /* 0x000000050a007c0c */ /* 0x000fe2000c7c1270 */
[----:B------:R-:W-:Y:S01]  /*14640*/  ULDC UR5, c[0x0][0x22c] ;  /* 0x00008b0000057ab9 */ /* 0x000fe20000000800 */
[----:B------:R1:W-:Y:S01]  /*14650*/  @P2 STG.E.U8 desc[UR14][R8.64], R17 ;  /* 0x0000001108002986 */ /* 0x0003e2000c10110e */
[-C--:B------:R-:W-:Y:S01]  /*14660*/  IADD3 R4, P2, R11, R3.reuse, RZ ;  /* 0x000000030b047210 */ /* 0x080fe20007f5e0ff */
        /* <DEDUP_REMOVED lines=14> */
[----:B-1----:R-:W-:Y:S01]  /*14750*/  PRMT R17, R24, 0x7772, RZ ;  /* 0x0000777218117816 */ /* 0x002fe200000000ff */
[----:B------:R-:W-:Y:S01]  /*14760*/  VIADD R9, R90, 0x5d ;  /* 0x0000005d5a097836 */ /* 0x000fe20000000000 */
        /* <DEDUP_REMOVED lines=14> */
[----:B-1----:R-:W-:Y:S01]  /*14850*/  VIADD R7, R5, UR4 ;  /* 0x0000000405077c36 */ /* 0x002fe20008000000 */
        /* <DEDUP_REMOVED lines=13> */
[----:B------:R-:W-:Y:S01]  /*14930*/  VIADD R10, R90, 0x60 ;  /* 0x000000605a0a7836 */ /* 0x000fe20000000000 */
        /* <DEDUP_REMOVED lines=27> */
[-C--:B------:R-:W-:Y:S02]  /*14af0*/  IADD3 R8, P1, R10, R3.reuse, RZ ;  /* 0x000000030a087210 */ /* 0x080fe40007f3e0ff */
[----:B------:R-:W-:Y:S01]  /*14b00*/  ISETP.LT.AND P3, PT, R9, UR4, !P0 ;  /* 0x0000000409007c0c */ /* 0x000fe2000c761270 */
[----:B------:R-:W-:Y:S01]  /*14b10*/  ULDC UR4, c[0x0][0x248] ;  /* 0x0000920000047ab9 */ /* 0x000fe20000000800 */
[----:B------:R-:W-:Y:S01]  /*14b20*/  PRMT R27, R27, 0x7773, RZ ;  /* 0x000077731b1b7816 */ /* 0x000fe200000000ff */
[----:B--2---:R-:W-:Y:S01]  /*14b30*/  VIADD R4, R90, 0x64 ;  /* 0x000000645a047836 */ /* 0x004fe20000000000 */
[CC--:B------:R-:W-:Y:S01]  /*14b40*/  LEA.HI.X.SX32 R9, R10.reuse, R2.reuse, 0x1, P1 ;  /* 0x000000020a097211 */ /* 0x0c0fe200008f0eff */
[----:B------:R-:W-:Y:S01]  /*14b50*/  VIADD R5, R10, UR4 ;  /* 0x000000040a057c36 */ /* 0x000fe20008000000 */
[----:B------:R-:W-:Y:S02]  /*14b60*/  ULDC UR4, c[0x0][0x248] ;  /* 0x0000920000047ab9 */ /* 0x000fe40000000800 */
[----:B------:R-:W-:Y:S01]  /*14b70*/  ISETP.LT.AND P1, PT, R4, UR5, !P0 ;  /* 0x0000000504007c0c */ /* 0x000fe2000c721270 */
[----:B------:R2:W-:Y:S01]  /*14b80*/  @P4 STG.E.U8 desc[UR14][R8.64], R27 ;  /* 0x0000001b08004986 */ /* 0x0005e2000c10110e */
[CC--:B------:R-:W-:Y:S01]  /*14b90*/  IADD3 R4, P4, R5.reuse, R3.reuse, RZ ;  /* 0x0000000305047210 */ /* 0x0c0fe20007f9e0ff */
[C---:B-1----:R-:W-:Y:S01]  /*14ba0*/  VIADD R7, R5.reuse, UR4 ;  /* 0x0000000405077c36 */ /* 0x042fe20008000000 */
[----:B------:R-:W-:Y:S01]  /*14bb0*/  ULDC UR5, c[0x0][0x248] ;  /* 0x0000920000057ab9 */ /* 0x000fe20000000800 */
[----:B0-----:R-:W-:Y:S01]  /*14bc0*/  PRMT R21, R12, 0x7770, RZ ;  /* 0x000077700c157816 */ /* 0x001fe200000000ff */
[----:B------:R-:W-:Y:S01]  /*14bd0*/  VIADD R10, R90, 0x65 ;  /* 0x000000655a0a7836 */ /* 0x000fe20000000000 */
[-C--:B------:R-:W-:Y:S01]  /*14be0*/  LEA.HI.X.SX32 R5, R5, R2.reuse, 0x1, P4 ;  /* 0x0000000205057211 */ /* 0x080fe200020f0eff */
[C---:B------:R-:W-:Y:S01]  /*14bf0*/  VIADD R11, R7.reuse, UR5 ;  /* 0x00000005070b7c36 */ /* 0x040fe20008000000 */
[-C--:B------:R-:W-:Y:S01]  /*14c00*/  IADD3 R6, P4, R7, R3.reuse, RZ ;  /* 0x0000000307067210 */ /* 0x080fe20007f9e0ff */
[----:B------:R-:W-:Y:S01]  /*14c10*/  ULDC UR4, c[0x0][0x22c] ;  /* 0x00008b0000047ab9 */ /* 0x000fe20000000800 */
[----:B------:R-:W-:Y:S01]  /*14c20*/  PRMT R19, R12, 0x7771, RZ ;  /* 0x000077710c137816 */ /* 0x000fe200000000ff */
[----:B------:R0:W-:Y:S01]  /*14c30*/  @P6 STG.E.U8 desc[UR14][R4.64], R21 ;  /* 0x0000001504006986 */ /* 0x0001e2000c10110e */
[----:B--2---:R-:W-:Y:S01]  /*14c40*/  IADD3 R8, P6, R11, R3, RZ ;  /* 0x000000030b087210 */ /* 0x004fe20007fde0ff */
[----:B------:R-:W-:Y:S01]  /*14c50*/  ULDC UR5, c[0x0][0x22c] ;  /* 0x00008b0000057ab9 */ /* 0x000fe20000000800 */
[----:B------:R-:W-:-:S02]  /*14c60*/  LEA.HI.X.SX32 R7, R7, R2, 0x1, P4 ;  /* 0x0000000207077211 */ /* 0x000fc400020f0eff */
[----:B------:R-:W-:Y:S01]  /*14c70*/  ISETP.LT.AND P4, PT, R10, UR4, !P0 ;  /* 0x000000040a007c0c */ /* 0x000fe2000c781270 */
[----:B------:R-:W-:Y:S01]  /*14c80*/  ULDC UR4, c[0x0][0x248] ;  /* 0x0000920000047ab9 */ /* 0x000fe20000000800 */
[-C--:B------:R-:W-:Y:S01]  /*14c90*/  LEA.HI.X.SX32 R9, R11, R2.reuse, 0x1, P6 ;  /* 0x000000020b097211 */ /* 0x080fe200030f0eff */
[C---:B------:R-:W-:Y:S01]  /*14ca0*/  VIADD R10, R90.reuse, 0x66 ;  /* 0x000000665a0a7836 */ /* 0x040fe20000000000 */
[----:B------:R-:W-:Y:S01]  /*14cb0*/  PRMT R17, R13, 0x7770, RZ ;  /* 0x000077700d117816 */ /* 0x000fe200000000ff */
[----:B------:R-:W-:Y:S01]  /*14cc0*/  VIADD R11, R11, UR4 ;  /* 0x000000040b0b7c36 */ /* 0x000fe20008000000 */
[----:B------:R1:W-:Y:S01]  /*14cd0*/  @P5 STG.E.U8 desc[UR14][R6.64], R19 ;  /* 0x0000001306005986 */ /* 0x0003e2000c10110e */
[----:B0-----:R-:W-:Y:S01]  /*14ce0*/  VIADD R5, R90, 0x67 ;  /* 0x000000675a057836 */ /* 0x001fe20000000000 */
        /* <DEDUP_REMOVED lines=10> */
[----:B-1----:R-:W-:Y:S01]  /*14d90*/  VIADD R7, R90, 0x68 ;  /* 0x000000685a077836 */ /* 0x002fe20000000000 */
[----:B------:R-:W-:Y:S01]  /*14da0*/  IADD3 R6, P2, R10, R3, RZ ;  /* 0x000000030a067210 */ /* 0x000fe20007f5e0ff */
[----:B------:R-:W-:-:S02]  /*14db0*/  ULDC UR5, c[0x0][0x22c] ;  /* 0x00008b0000057ab9 */ /* 0x000fc40000000800 */
[----:B------:R1:W-:Y:S01]  /*14dc0*/  @P3 STG.E.U8 desc[UR14][R4.64], R11 ;  /* 0x0000000b04003986 */ /* 0x0003e2000c10110e */
[----:B------:R-:W-:Y:S01]  /*14dd0*/  ISETP.LT.AND P3, PT, R7, UR4, !P0 ;  /* 0x0000000407007c0c */ /* 0x000fe2000c761270 */
[----:B------:R-:W-:Y:S01]  /*14de0*/  ULDC UR4, c[0x0][0x248] ;  /* 0x0000920000047ab9 */ /* 0x000fe20000000800 */
[C---:B------:R-:W-:Y:S01]  /*14df0*/  LEA.HI.X.SX32 R7, R10.reuse, R2, 0x1, P2 ;  /* 0x000000020a077211 */ /* 0x040fe200010f0eff */
[----:B------:R-:W-:Y:S01]  /*14e00*/  VIADD R10, R10, UR4 ;  /* 0x000000040a0a7c36 */ /* 0x000fe20008000000 */
[----:B0-----:R-:W-:Y:S01]  /*14e10*/  PRMT R17, R14, 0x7770, RZ ;  /* 0x000077700e117816 */ /* 0x001fe200000000ff */
[----:B------:R-:W-:Y:S01]  /*14e20*/  VIADD R9, R90, 0x69 ;  /* 0x000000695a097836 */ /* 0x000fe20000000000 */
[----:B------:R-:W-:-:S03]  /*14e30*/  ULDC UR4, c[0x0][0x22c] ;  /* 0x00008b0000047ab9 */ /* 0x000fc60000000800 */
[----:B------:R0:W-:Y:S01]  /*14e40*/  @P1 STG.E.U8 desc[UR14][R6.64], R17 ;  /* 0x0000001106001986 */ /* 0x0001e2000c10110e */
[----:B------:R-:W-:Y:S02]  /*14e50*/  IADD3 R8, P1, R10, R3, RZ ;  /* 0x000000030a087210 */ /* 0x000fe40007f3e0ff */
[----:B------:R-:W-:Y:S01]  /*14e60*/  ISETP.LT.AND P2, PT, R9, UR4, !P0 ;  /* 0x0000000409007c0c */ /* 0x000fe2000c741270 */
[----:B------:R-:W-:Y:S01]  /*14e70*/  ULDC UR4, c[0x0][0x248] ;  /* 0x0000920000047ab9 */ /* 0x000fe20000000800 */
[----:B-1----:R-:W-:Y:S01]  /*14e80*/  VIADD R4, R90, 0x6a ;  /* 0x0000006a5a047836 */ /* 0x002fe20000000000 */
        /* <DEDUP_REMOVED lines=8> */
[----:B0-----:R-:W-:Y:S01]  /*14f10*/  VIADD R7, R5, UR4 ;  /* 0x0000000405077c36 */ /* 0x001fe20008000000 */
[----:B------:R-:W-:Y:S01]  /*14f20*/  PRMT R21, R15, 0x7770, RZ ;  /* 0x000077700f157816 */ /* 0x000fe200000000ff */
[----:B------:R-:W-:Y:S01]  /*14f30*/  VIADD R10, R90, 0x6b ;  /* 0x0000006b5a0a7836 */ /* 0x000fe20000000000 */
[-C--:B------:R-:W-:Y:S01]  /*14f40*/  LEA.HI.X.SX32 R5, R5, R2.reuse, 0x1, P4 ;  /* 0x0000000205057211 */ /* 0x080fe200020f0eff */
[----:B------:R-:W-:Y:S01]  /*14f50*/  ULDC UR4, c[0x0][0x22c] ;  /* 0x00008b0000047ab9 */ /* 0x000fe20000000800 */
[CC--:B------:R-:W-:Y:S01]  /*14f60*/  IADD3 R6, P4, R7.reuse, R3.reuse, RZ ;  /* 0x0000000307067210 */ /* 0x0c0fe20007f9e0ff */
[C---:B-1----:R-:W-:Y:S02]  /*14f70*/  VIADD R11, R7.reuse, UR5 ;  /* 0x00000005070b7c36 */ /* 0x042fe40008000000 */
        /* <DEDUP_REMOVED lines=11> */
[----:B0-----:R-:W-:Y:S01]  /*15030*/  VIADD R5, R90, 0x6d ;  /* 0x0000006d5a057836 */ /* 0x001fe20000000000 */
[----:B------:R0:W-:Y:S01]  /*15040*/  @P5 STG.E.U8 desc[UR14][R6.64], R17 ;  /* 0x0000001106005986 */ /* 0x0001e2000c10110e */
[----:B------:R-:W-:Y:S01]  /*15050*/  ISETP.LT.AND P6, PT, R10, UR5, !P0 ;  /* 0x000000050a007c0c */ /* 0x000fe2000c7c1270 */
[----:B------:R-:W-:Y:S01]  /*15060*/  ULDC UR5, c[0x0][0x22c] ;  /* 0x00008b0000057ab9 */ /* 0x000fe20000000800 */
[-C--:B------:R-:W-:Y:S01]  /*15070*/  IADD3 R4, P5, R11, R3.reuse, RZ ;  /* 0x000000030b047210 */ /* 0x080fe20007fbe0ff */
[----:B------:R-:W-:Y:S01]  /*15080*/  ULDC UR4, c[0x0][0x248] ;  /* 0x0000920000047ab9 */ /* 0x000fe20000000800 */
[----:B------:R1:W-:Y:S01]  /*15090*/  @P3 STG.E.U8 desc[UR14][R8.64], R19 ;  /* 0x0000001308003986 */ /* 0x0003e2000c10110e */
[----:B------:R-:W-:Y:S01]  /*150a0*/  ISETP.LT.AND P3, PT, R5, UR5, !P0 ;  /* 0x0000000505007c0c */ /* 0x000fe2000c761270 */
[C---:B------:R-:W-:Y:S01]  /*150b0*/  VIADD R10, R11.reuse, UR4 ;  /* 0x000000040b0a7c36 */ /* 0x040fe20008000000 */
[----:B------:R-:W-:Y:S01]  /*150c0*/  LEA.HI.X.SX32 R5, R11, R2, 0x1, P5 ;  /* 0x000000020b057211 */ /* 0x000fe200028f0eff */
[----:B------:R-:W-:Y:S01]  /*150d0*/  ULDC UR4, c[0x0][0x22c] ;  /* 0x00008b0000047ab9 */ /* 0x000fe20000000800 */
[----:B------:R-:W-:Y:S01]  /*150e0*/  ULDC UR5, c[0x0][0x22c] ;  /* 0x00008b0000057ab9 */ /* 0x000fe20000000800 */
[----:B0-----:R-:W-:Y:S01]  /*150f0*/  PRMT R17, R12, 0x7773, RZ ;  /* 0x000077730c117816 */ /* 0x001fe200000000ff */
[----:B------:R-:W-:Y:S01]  /*15100*/  VIADD R7, R90, 0x6e ;  /* 0x0000006e5a077836 */ /* 0x000fe20000000000 */
[----:B------:R-:W-:-:S03]  /*15110*/  IADD3 R6, P5, R10, R3, RZ ;  /* 0x000000030a067210 */ /* 0x000fc60007fbe0ff */
[----:B------:R0:W-:Y:S01]  /*15120*/  @P2 STG.E.U8 desc[UR14][R4.64], R17 ;  /* 0x0000001104002986 */ /* 0x0001e2000c10110e */
[----:B------:R-:W-:Y:S01]  /*15130*/  ISETP.LT.AND P2, PT, R7, UR4, !P0 ;  /* 0x0000000407007c0c */ /* 0x000fe2000c741270 */
[----:B------:R-:W-:Y:S01]  /*15140*/  ULDC UR4, c[0x0][0x248] ;  /* 0x0000920000047ab9 */ /* 0x000fe20000000800 */
[CC--:B------:R-:W-:Y:S01]  /*15150*/  LEA.HI.X.SX32 R7, R10.reuse, R2.reuse, 0x1, P5 ;  /* 0x000000020a077211 */ /* 0x0c0fe200028f0eff */
[----:B------:R-:W-:Y:S01]  /*15160*/  VIADD R10, R10, UR4 ;  /* 0x000000040a0a7c36 */ /* 0x000fe20008000000 */
[----:B------:R-:W-:Y:S01]  /*15170*/  PRMT R11, R13, 0x7772, RZ ;  /* 0x000077720d0b7816 */ /* 0x000fe200000000ff */
[----:B-1----:R-:W-:Y:S01]  /*15180*/  VIADD R9, R90, 0x6f ;  /* 0x0000006f5a097836 */ /* 0x002fe20000000000 */
[----:B------:R-:W-:Y:S02]  /*15190*/  ULDC UR4, c[0x0][0x22c] ;  /* 0x00008b0000047ab9 */ /* 0x000fe40000000800 */
[----:B------:R-:W-:Y:S01]  /*151a0*/  IADD3 R8, P5, R10, R3, RZ ;  /* 0x000000030a087210 */ /* 0x000fe20007fbe0ff */
[----:B------:R1:W-:Y:S01]  /*151b0*/  @P1 STG.E.U8 desc[UR14][R6.64], R11 ;  /* 0x0000000b06001986 */ /* 0x0003e2000c10110e */
[----:B0-----:R-:W-:Y:S01]  /*151c0*/  VIADD R4, R90, 0x70 ;  /* 0x000000705a047836 */ /* 0x001fe20000000000 */
[----:B------:R-:W-:Y:S01]  /*151d0*/  ISETP.LT.AND P1, PT, R9, UR4, !P0 ;  /* 0x0000000409007c0c */ /* 0x000fe2000c721270 */
[----:B------:R-:W-:Y:S01]  /*151e0*/  ULDC UR4, c[0x0][0x248] ;  /* 0x0000920000047ab9 */ /* 0x000fe20000000800 */
[----:B------:R-:W-:-:S02]  /*151f0*/  LEA.HI.X.SX32 R9, R10, R2, 0x1, P5 ;  /* 0x000000020a097211 */ /* 0x000fc400028f0eff */
[----:B------:R-:W-:Y:S02]  /*15200*/  PRMT R23, R13, 0x7773, RZ ;  /* 0x000077730d177816 */ /* 0x000fe400000000ff */
[----:B------:R-:W-:Y:S01]  /*15210*/  ISETP.LT.AND P5, PT, R4, UR5, !P0 ;  /* 0x0000000504007c0c */ /* 0x000fe2000c7a1270 */
[----:B------:R-:W-:Y:S01]  /*15220*/  VIADD R4, R10, UR4 ;  /* 0x000000040a047c36 */ /* 0x000fe20008000000 */
[----:B------:R-:W-:Y:S01]  /*15230*/  ULDC UR4, c[0x0][0x248] ;  /* 0x0000920000047ab9 */ /* 0x000fe20000000800 */
[----:B------:R0:W-:Y:S01]  /*15240*/  @P4 STG.E.U8 desc[UR14][R8.64], R23 ;  /* 0x0000001708004986 */ /* 0x0001e2000c10110e */
[----:B------:R-:W-:Y:S01]  /*15250*/  VIADD R16, R90, 0x71 ;  /* 0x000000715a107836 */ /* 0x000fe20000000000 */
[----:B------:R-:W-:Y:S01]  /*15260*/  PRMT R19, R14, 0x7772, RZ ;  /* 0x000077720e137816 */ /* 0x000fe200000000ff */
[----:B------:R-:W-:Y:S01]  /*15270*/  ULDC UR5, c[0x0][0x22c] ;  /* 0x00008b0000057ab9 */ /* 0x000fe20000000800 */
[C---:B------:R-:W-:Y:S01]  /*15280*/  IADD3 R10, P4, R4.reuse, R3, RZ ;  /* 0x00000003040a7210 */ /* 0x040fe20007f9e0ff */
[----:B------:R-:W-:Y:S01]  /*15290*/  VIADD R17, R4, UR4 ;  /* 0x0000000404117c36 */ /* 0x000fe20008000000 */
[----:B------:R-:W-:-:S02]  /*152a0*/  ULDC UR4, c[0x0][0x22c] ;  /* 0x00008b0000047ab9 */ /* 0x000fc40000000800 */
[----:B-1----:R-:W-:Y:S02]  /*152b0*/  LEA.HI.X.SX32 R11, R4, R2, 0x1, P4 ;  /* 0x00000002040b7211 */ /* 0x002fe400020f0eff */
[----:B------:R1:W2:Y:S01]  /*152c0*/  LDS.128 R4, [R0] ;  /* 0x0000000000047984 */ /* 0x0002a20000000c00 */
[----:B------:R-:W-:-:S04]  /*152d0*/  IADD3 R12, P4, R17, R3, RZ ;  /* 0x00000003110c7210 */ /* 0x000fc80007f9e0ff */
[C---:B------:R-:W-:Y:S02]  /*152e0*/  LEA.HI.X.SX32 R13, R17.reuse, R2, 0x1, P4 ;  /* 0x00000002110d7211 */ /* 0x040fe400020f0eff */
[----:B------:R-:W-:Y:S01]  /*152f0*/  ISETP.LT.AND P4, PT, R16, UR4, !P0 ;  /* 0x0000000410007c0c */ /* 0x000fe2000c781270 */
[----:B------:R-:W-:Y:S02]  /*15300*/  ULDC UR4, c[0x0][0x248] ;  /* 0x0000920000047ab9 */ /* 0x000fe40000000800 */
[----:B------:R-:W-:Y:S01]  /*15310*/  VIADD R17, R17, UR4 ;  /* 0x0000000411117c36 */ /* 0x000fe20008000000 */
[----:B------:R-:W-:Y:S01]  /*15320*/  PRMT R21, R14, 0x7773, RZ ;  /* 0x000077730e157816 */ /* 0x000fe200000000ff */
[----:B0-----:R-:W-:Y:S01]  /*15330*/  VIADD R9, R90, 0x72 ;  /* 0x000000725a097836 */ /* 0x001fe20000000000 */
[----:B------:R0:W-:Y:S01]  /*15340*/  @P6 STG.E.U8 desc[UR14][R10.64], R19 ;  /* 0x000000130a006986 */ /* 0x0001e2000c10110e */
[----:B------:R-:W-:Y:S01]  /*15350*/  ULDC UR4, c[0x0][0x248] ;  /* 0x0000920000047ab9 */ /* 0x000fe20000000800 */
[----:B------:R-:W-:-:S02]  /*15360*/  IADD3 R8, P6, R17, R3, RZ ;  /* 0x0000000311087210 */ /* 0x000fc40007fde0ff */
[----:B------:R3:W-:Y:S01]  /*15370*/  @P3 STG.E.U8 desc[UR14][R12.64], R21 ;  /* 0x000000150c003986 */ /* 0x0007e2000c10110e */
[----:B------:R-:W-:Y:S01]  /*15380*/  ISETP.LT.AND P3, PT, R9, UR5, !P0 ;  /* 0x0000000509007c0c */ /* 0x000fe2000c761270 */
[C---:B-1----:R-:W-:Y:S01]  /*15390*/  VIADD R0, R17.reuse, UR4 ;  /* 0x0000000411007c36 */ /* 0x042fe20008000000 */
[----:B------:R-:W-:Y:S01]  /*153a0*/  LEA.HI.X.SX32 R9, R17, R2, 0x1, P6 ;  /* 0x0000000211097211 */ /* 0x000fe200030f0eff */
[----:B------:R-:W-:Y:S01]  /*153b0*/  ULDC UR4, c[0x0][0x22c] ;  /* 0x00008b0000047ab9 */ /* 0x000fe20000000800 */
[----:B------:R-:W-:Y:S01]  /*153c0*/  ULDC UR5, c[0x0][0x22c] ;  /* 0x00008b0000057ab9 */ /* 0x000fe20000000800 */
[C---:B0-----:R-:W-:Y:S02]  /*153d0*/  PRMT R19, R15.reuse, 0x7773, RZ ;  /* 0x000077730f137816 */ /* 0x041fe400000000ff */
[----:B------:R-:W-:Y:S01]  /*153e0*/  PRMT R15, R15, 0x7772, RZ ;  /* 0x000077720f0f7816 */ /* 0x000fe200000000ff */
[----:B---3--:R-:W-:-:S04]  /*153f0*/  VIADD R12, R90, 0x73 ;  /* 0x000000735a0c7836 */ /* 0x008fc80000000000 */
[----:B------:R0:W-:Y:S01]  /*15400*/  @P2 STG.E.U8 desc[UR14][R8.64], R15 ;  /* 0x0000000f08002986 */ /* 0x0001e2000c10110e */
[----:B------:R-:W-:Y:S01]  /*15410*/  ISETP.LT.AND P2, PT, R12, UR4, !P0 ;  /* 0x000000040c007c0c */ /* 0x000fe2000c741270 */
[----:B------:R-:W-:Y:S01]  /*15420*/  ULDC UR4, c[0x0][0x248] ;  /* 0x0000920000047ab9 */ /* 0x000fe20000000800 */
[CC--:B------:R-:W-:Y:S01]  /*15430*/  IADD3 R10, P6, R0.reuse, R3.reuse, RZ ;  /* 0x00000003000a7210 */ /* 0x0c0fe20007fde0ff */
[C---:B------:R-:W-:Y:S01]  /*15440*/  VIADD R13, R0.reuse, UR4 ;  /* 0x00000004000d7c36 */ /* 0x040fe20008000000 */
[----:B------:R-:W-:Y:S02]  /*15450*/  ULDC UR4, c[0x0][0x248] ;  /* 0x0000920000047ab9 */ /* 0x000fe40000000800 */
[-C--:B------:R-:W-:Y:S01]  /*15460*/  LEA.HI.X.SX32 R11, R0, R2.reuse, 0x1, P6 ;  /* 0x00000002000b7211 */ /* 0x080fe200030f0eff */
[----:B------:R-:W-:Y:S01]  /*15470*/  VIADD R0, R90, 0x74 ;  /* 0x000000745a007836 */ /* 0x000fe20000000000 */
[CC--:B------:R-:W-:Y:S01]  /*15480*/  IADD3 R12, P6, R13.reuse, R3.reuse, RZ ;  /* 0x000000030d0c7210 */ /* 0x0c0fe20007fde0ff */
[C---:B------:R-:W-:Y:S01]  /*15490*/  VIADD R14, R13.reuse, UR4 ;  /* 0x000000040d0e7c36 */ /* 0x040fe20008000000 */
[----:B------:R-:W-:Y:S01]  /*154a0*/  ULDC UR4, c[0x0][0x22c] ;  /* 0x00008b0000047ab9 */ /* 0x000fe20000000800 */
[----:B------:R2:W-:Y:S01]  /*154b0*/  @P1 STG.E.U8 desc[UR14][R10.64], R19 ;  /* 0x000000130a001986 */ /* 0x0005e2000c10110e */
[----:B------:R-:W-:Y:S01]  /*154c0*/  ISETP.LT.AND P1, PT, R0, UR5, !P0 ;  /* 0x0000000500007c0c */ /* 0x000fe2000c721270 */
[----:B------:R-:W-:Y:S01]  /*154d0*/  VIADD R0, R90, 0x75 ;  /* 0x000000755a007836 */ /* 0x000fe20000000000 */
[----:B------:R-:W-:Y:S01]  /*154e0*/  LEA.HI.X.SX32 R13, R13, R2, 0x1, P6 ;  /* 0x000000020d0d7211 */ /* 0x000fe200030f0eff */
[----:B------:R-:W-:Y:S01]  /*154f0*/  ULDC UR5, c[0x0][0x22c] ;  /* 0x00008b0000057ab9 */ /* 0x000fe20000000800 */
[----:B0-----:R-:W-:-:S02]  /*15500*/  IADD3 R8, P6, R14, R3, RZ ;  /* 0x000000030e087210 */ /* 0x001fc40007fde0ff */
[----:B--2---:R-:W-:Y:S02]  /*15510*/  PRMT R19, R4, 0x7770, RZ ;  /* 0x0000777004137816 */ /* 0x004fe400000000ff */
[----:B------:R-:W-:-:S03]  /*15520*/  LEA.HI.X.SX32 R9, R14, R2, 0x1, P6 ;  /* 0x000000020e097211 */ /* 0x000fc600030f0eff */
[----:B------:R0:W-:Y:S01]  /*15530*/  @P5 STG.E.U8 desc[UR14][R12.64], R19 ;  /* 0x000000130c005986 */ /* 0x0001e2000c10110e */
[----:B------:R-:W-:Y:S01]  /*15540*/  ISETP.LT.AND P5, PT, R0, UR4, !P0 ;  /* 0x0000000400007c0c */ /* 0x000fe2000c7a1270 */
[----:B------:R-:W-:Y:S02]  /*15550*/  ULDC UR4, c[0x0][0x248] ;  /* 0x0000920000047ab9 */ /* 0x000fe40000000800 */
[----:B------:R-:W-:Y:S01]  /*15560*/  VIADD R14, R14, UR4 ;  /* 0x000000040e0e7c36 */ /* 0x000fe20008000000 */
[----:B------:R-:W-:Y:S01]  /*15570*/  PRMT R17, R4, 0x7771, RZ ;  /* 0x0000777104117816 */ /* 0x000fe200000000ff */
[----:B------:R-:W-:Y:S01]  /*15580*/  VIADD R0, R90, 0x76 ;  /* 0x000000765a007836 */ /* 0x000fe20000000000 */
[----:B------:R-:W-:Y:S02]  /*15590*/  ULDC UR4, c[0x0][0x248] ;  /* 0x0000920000047ab9 */ /* 0x000fe40000000800 */
[CC--:B------:R-:W-:Y:S01]  /*155a0*/  IADD3 R10, P6, R14.reuse, R3.reuse, RZ ;  /* 0x000000030e0a7210 */ /* 0x0c0fe20007fde0ff */
[----:B------:R1:W-:Y:S01]  /*155b0*/  @P4 STG.E.U8 desc[UR14][R8.64], R17 ;  /* 0x0000001108004986 */ /* 0x0003e2000c10110e */
[----:B------:R-:W-:Y:S01]  /*155c0*/  VIADD R15, R14, UR4 ;  /* 0x000000040e0f7c36 */ /* 0x000fe20008000000 */
[----:B------:R-:W-:Y:S01]  /*155d0*/  ISETP.LT.AND P4, PT, R0, UR5, !P0 ;  /* 0x0000000500007c0c */ /* 0x000fe2000c781270 */
[----:B------:R-:W-:Y:S01]  /*155e0*/  VIADD R0, R90, 0x77 ;  /* 0x000000775a007836 */ /* 0x000fe20000000000 */
[----:B------:R-:W-:Y:S01]  /*155f0*/  LEA.HI.X.SX32 R11, R14, R2, 0x1, P6 ;  /* 0x000000020e0b7211 */ /* 0x000fe200030f0eff */
[----:B------:R-:W-:Y:S01]  /*15600*/  ULDC UR4, c[0x0][0x22c] ;  /* 0x00008b0000047ab9 */ /* 0x000fe20000000800 */
[----:B0-----:R-:W-:Y:S01]  /*15610*/  PRMT R19, R5, 0x7770, RZ ;  /* 0x0000777005137816 */ /* 0x001fe200000000ff */
[----:B------:R-:W-:Y:S01]  /*15620*/  ULDC UR5, c[0x0][0x22c] ;  /* 0x00008b0000057ab9 */ /* 0x000fe20000000800 */
[----:B------:R-:W-:-:S03]  /*15630*/  IADD3 R12, P6, R15, R3, RZ ;  /* 0x000000030f0c7210 */ /* 0x000fc60007fde0ff */
[----:B------:R0:W-:Y:S01]  /*15640*/  @P3 STG.E.U8 desc[UR14][R10.64], R19 ;  /* 0x000000130a003986 */ /* 0x0001e2000c10110e */
[----:B------:R-:W-:Y:S01]  /*15650*/  ISETP.LT.AND P3, PT, R0, UR4, !P0 ;  /* 0x0000000400007c0c */ /* 0x000fe2000c761270 */
[----:B------:R-:W-:Y:S01]  /*15660*/  ULDC UR4, c[0x0][0x248] ;  /* 0x0000920000047ab9 */ /* 0x000fe20000000800 */
[CC--:B------:R-:W-:Y:S01]  /*15670*/  LEA.HI.X.SX32 R13, R15.reuse, R2.reuse, 0x1, P6 ;  /* 0x000000020f0d7211 */ /* 0x0c0fe200030f0eff */
[----:B------:R-:W-:Y:S01]  /*15680*/  VIADD R15, R15, UR4 ;  /* 0x000000040f0f7c36 */ /* 0x000fe20008000000 */
[----:B-1----:R-:W-:Y:S01]  /*15690*/  PRMT R17, R5, 0x7771, RZ ;  /* 0x0000777105117816 */ /* 0x002fe200000000ff */
[----:B------:R-:W-:Y:S01]  /*156a0*/  VIADD R0, R90, 0x78 ;  /* 0x000000785a007836 */ /* 0x000fe20000000000 */
[----:B------:R-:W-:Y:S02]  /*156b0*/  ULDC UR4, c[0x0][0x248] ;  /* 0x0000920000047ab9 */ /* 0x000fe40000000800 */
[CC--:B------:R-:W-:Y:S01]  /*156c0*/  IADD3 R8, P6, R15.reuse, R3.reuse, RZ ;  /* 0x000000030f087210 */ /* 0x0c0fe20007fde0ff */
[----:B------:R1:W-:Y:S01]  /*156d0*/  @P2 STG.E.U8 desc[UR14][R12.64], R17 ;  /* 0x000000110c002986 */ /* 0x0003e2000c10110e */
[C---:B------:R-:W-:Y:S01]  /*156e0*/  VIADD R14, R15.reuse, UR4 ;  /* 0x000000040f0e7c36 */ /* 0x040fe20008000000 */
        /* <DEDUP_REMOVED lines=40> */
[----:B0-----:R-:W-:Y:S01]  /*15970*/  IADD3 R12, P6, R14, R3, RZ ;  /* 0x000000030e0c7210 */ /* 0x001fe20007fde0ff */
[----:B------:R-:W-:Y:S01]  /*15980*/  ULDC UR5, c[0x0][0x248] ;  /* 0x0000920000057ab9 */ /* 0x000fe20000000800 */
[----:B-1----:R-:W-:-:S02]  /*15990*/  PRMT R9, R4, 0x7772, RZ ;  /* 0x0000777204097816 */ /* 0x002fc400000000ff */
[----:B------:R-:W-:-:S03]  /*159a0*/  LEA.HI.X.SX32 R13, R14, R2, 0x1, P6 ;  /* 0x000000020e0d7211 */ /* 0x000fc600030f0eff */
[----:B------:R0:W-:Y:S01]  /*159b0*/  @P2 STG.E.U8 desc[UR14][R10.64], R9 ;  /* 0x000000090a002986 */ /* 0x0001e2000c10110e */
[----:B------:R-:W-:Y:S01]  /*159c0*/  ISETP.LT.AND P2, PT, R0, UR4, !P0 ;  /* 0x0000000400007c0c */ /* 0x000fe2000c741270 */
[----:B------:R-:W-:Y:S02]  /*159d0*/  ULDC UR4, c[0x0][0x248] ;  /* 0x0000920000047ab9 */ /* 0x000fe40000000800 */
[----:B------:R-:W-:Y:S01]  /*159e0*/  VIADD R14, R14, UR4 ;  /* 0x000000040e0e7c36 */ /* 0x000fe20008000000 */
[----:B------:R-:W-:Y:S01]  /*159f0*/  ULDC UR4, c[0x0][0x248] ;  /* 0x0000920000047ab9 */ /* 0x000fe20000000800 */
[----:B------:R-:W-:Y:S02]  /*15a00*/  PRMT R15, R4, 0x7773, RZ ;  /* 0x00007773040f7816 */ /* 0x000fe400000000ff */
[----:B------:R-:W-:Y:S01]  /*15a10*/  VIADD R0, R14, UR4 ;  /* 0x000000040e007c36 */ /* 0x000fe20008000000 */
[----:B------:R-:W-:-:S03]  /*15a20*/  ULDC UR4, c[0x0][0x248] ;  /* 0x0000920000047ab9 */ /* 0x000fc60000000800 */
[----:B------:R-:W-:Y:S01]  /*15a30*/  VIADD R4, R0, UR5 ;  /* 0x0000000500047c36 */ /* 0x000fe20008000000 */
[----:B------:R1:W-:Y:S01]  /*15a40*/  @P1 STG.E.U8 desc[UR14][R12.64], R15 ;  /* 0x0000000f0c001986 */ /* 0x0003e2000c10110e */
[-C--:B------:R-:W-:Y:S01]  /*15a50*/  IADD3 R8, P1, R14, R3.reuse, RZ ;  /* 0x000000030e087210 */ /* 0x080fe20007f3e0ff */
[----:B------:R-:W-:Y:S01]  /*15a60*/  VIADD R19, R90, 0x7e ;  /* 0x0000007e5a137836 */ /* 0x000fe20000000000 */
[----:B------:R-:W-:Y:S02]  /*15a70*/  ULDC UR5, c[0x0][0x248] ;  /* 0x0000920000057ab9 */ /* 0x000fe40000000800 */
[----:B0-----:R-:W-:Y:S02]  /*15a80*/  LEA.HI.X.SX32 R9, R14, R2, 0x1, P1 ;  /* 0x000000020e097211 */ /* 0x001fe400008f0eff */
[----:B------:R-:W-:Y:S01]  /*15a90*/  IADD3 R10, P1, R0, R3, RZ ;  /* 0x00000003000a7210 */ /* 0x000fe20007f3e0ff */
[----:B-1----:R-:W-:-:S04]  /*15aa0*/  VIADD R15, R4, UR6 ;  /* 0x00000006040f7c36 */ /* 0x002fc80008000000 */
[----:B------:R-:W-:Y:S01]  /*15ab0*/  VIADD R17, R15, UR4 ;  /* 0x000000040f117c36 */ /* 0x000fe20008000000 */
[-C--:B------:R-:W-:Y:S01]  /*15ac0*/  LEA.HI.X.SX32 R11, R0, R2.reuse, 0x1, P1 ;  /* 0x00000002000b7211 */ /* 0x080fe200008f0eff */
[----:B------:R-:W-:Y:S01]  /*15ad0*/  VIADD R90, R90, 0x7f ;  /* 0x0000007f5a5a7836 */ /* 0x000fe20000000000 */
[CC--:B------:R-:W-:Y:S01]  /*15ae0*/  IADD3 R12, P6, R4.reuse, R3.reuse, RZ ;  /* 0x00000003040c7210 */ /* 0x0c0fe20007fde0ff */
[----:B------:R-:W-:Y:S01]  /*15af0*/  ULDC UR4, c[0x0][0x22c] ;  /* 0x00008b0000047ab9 */ /* 0x000fe20000000800 */
[C---:B------:R-:W-:Y:S01]  /*15b00*/  IADD3 R16, P1, R17.reuse, R3, RZ ;  /* 0x0000000311107210 */ /* 0x040fe20007f3e0ff */
[C---:B------:R-:W-:Y:S01]  /*15b10*/  VIADD R0, R17.reuse, UR5 ;  /* 0x0000000511007c36 */ /* 0x040fe20008000000 */
[-C--:B------:R-:W-:Y:S02]  /*15b20*/  LEA.HI.X.SX32 R13, R4, R2.reuse, 0x1, P6 ;  /* 0x00000002040d7211 */ /* 0x080fe400030f0eff */
[----:B------:R-:W-:Y:S02]  /*15b30*/  LEA.HI.X.SX32 R17, R17, R2, 0x1, P1 ;  /* 0x0000000211117211 */ /* 0x000fe400008f0eff */
[----:B------:R-:W-:-:S02]  /*15b40*/  ISETP.LT.AND P1, PT, R19, UR7, !P0 ;  /* 0x0000000713007c0c */ /* 0x000fc4000c721270 */
[-C--:B------:R-:W-:Y:S02]  /*15b50*/  IADD3 R14, P6, R15, R3.reuse, RZ ;  /* 0x000000030f0e7210 */ /* 0x080fe40007fde0ff */
[----:B------:R-:W-:Y:S02]  /*15b60*/  ISETP.LT.AND P0, PT, R90, UR4, !P0 ;  /* 0x000000045a007c0c */ /* 0x000fe4000c701270 */
[----:B------:R-:W-:Y:S02]  /*15b70*/  PRMT R25, R5, 0x7772, RZ ;  /* 0x0000777205197816 */ /* 0x000fe400000000ff */
[----:B------:R-:W-:Y:S02]  /*15b80*/  LEA.HI.X.SX32 R15, R15, R2, 0x1, P6 ;  /* 0x000000020f0f7211 */ /* 0x000fe400030f0eff */
[----:B------:R-:W-:Y:S02]  /*15b90*/  PRMT R23, R5, 0x7773, RZ ;  /* 0x0000777305177816 */ /* 0x000fe400000000ff */
[----:B------:R-:W-:-:S02]  /*15ba0*/  IADD3 R18, P6, R0, R3, RZ ;  /* 0x0000000300127210 */ /* 0x000fc40007fde0ff */
[C---:B------:R-:W-:Y:S02]  /*15bb0*/  PRMT R21, R6.reuse, 0x7772, RZ ;  /* 0x0000777206157816 */ /* 0x040fe400000000ff */
[----:B------:R-:W-:Y:S02]  /*15bc0*/  PRMT R5, R6, 0x7773, RZ ;  /* 0x0000777306057816 */ /* 0x000fe400000000ff */
[C---:B------:R-:W-:Y:S01]  /*15bd0*/  PRMT R3, R7.reuse, 0x7773, RZ ;  /* 0x0000777307037816 */ /* 0x040fe200000000ff */
[----:B------:R0:W-:Y:S01]  /*15be0*/  @P5 STG.E.U8 desc[UR14][R8.64], R25 ;  /* 0x0000001908005986 */ /* 0x0001e2000c10110e */
[----:B------:R-:W-:-:S03]  /*15bf0*/  PRMT R7, R7, 0x7772, RZ ;  /* 0x0000777207077816 */ /* 0x000fc600000000ff */
[----:B------:R0:W-:Y:S04]  /*15c00*/  @P4 STG.E.U8 desc[UR14][R10.64], R23 ;  /* 0x000000170a004986 */ /* 0x0001e8000c10110e */
[----:B------:R0:W-:Y:S04]  /*15c10*/  @P3 STG.E.U8 desc[UR14][R12.64], R21 ;  /* 0x000000150c003986 */ /* 0x0001e8000c10110e */
[----:B------:R0:W-:Y:S01]  /*15c20*/  @P2 STG.E.U8 desc[UR14][R14.64], R5 ;  /* 0x000000050e002986 */ /* 0x0001e2000c10110e */
[----:B------:R-:W-:-:S03]  /*15c30*/  LEA.HI.X.SX32 R19, R0, R2, 0x1, P6 ;  /* 0x0000000200137211 */ /* 0x000fc600030f0eff */
[----:B------:R0:W-:Y:S01]  /*15c40*/  @P1 STG.E.U8 desc[UR14][R16.64], R7 ;  /* 0x0000000710001986 */ /* 0x0001e2000c10110e */
[----:B------:R-:W-:Y:S05]  /*15c50*/  @!P0 EXIT ;  /* 0x000000000000894d */ /* 0x000fea0003800000 */
[----:B------:R-:W-:Y:S01]  /*15c60*/  STG.E.U8 desc[UR14][R18.64], R3 ;  /* 0x0000000312007986 */ /* 0x000fe2000c10110e */
[----:B------:R-:W-:Y:S05]  /*15c70*/  EXIT ;  /* 0x000000000000794d */ /* 0x000fea0003800000 */
.L_x_3:
[----:B------:R-:W-:-:S00]  /*15c80*/  BRA `(.L_x_3) ;  /* 0xfffffffc00fc7947 */ /* 0x000fc0000383ffff */
[----:B------:R-:W-:-:S00]  /*15c90*/  NOP ;  /* 0x0000000000007918 */ /* 0x000fc00000000000 */
        /* <DEDUP_REMOVED lines=14> */
.L_x_4:


//--------------------- .nv.shared.matmul_kernel  --------------------------
	.section	.nv.shared.matmul_kernel,"aw",@nobits
	.sectionflags	@""
	.align	16
	.zero		1024


//--------------------- .nv.shared.reserved.0     --------------------------
	.section	.nv.shared.reserved.0,"aw",@nobits
	.weak		__nv_reservedSMEM_offset_0_alias
	.size		__nv_reservedSMEM_offset_0_alias, 0, 0
	.other		__nv_reservedSMEM_offset_0_alias,@"STO_CUDA_RESERVED_SHARED STV_DEFAULT"
__nv_reservedSMEM_offset_0_alias:
	.zero		0


//--------------------- .nv.constant0.matmul_kernel --------------------------
	.section	.nv.constant0.matmul_kernel,"a",@progbits
	.sectionflags	@""
	.align	4
.nv.constant0.matmul_kernel:
	.zero		608


//--------------------- SYMBOLS --------------------------

	.type		.nv.reservedSmem.offset0,@object
	.size		.nv.reservedSmem.offset0,0x4
